	.target	sm_90a

	.elftype	@"ET_EXEC"


//--------------------- .note.nv.tkinfo           --------------------------
	.section	.note.nv.tkinfo,"",@"SHT_NOTE"
	.sectionflags	@"SHF_NOTE_NV_TKINFO"
	.tkinfo
        /*0018*/ 	.word	0x00000002
        /*0030*/ 	.string	""
        /*0030*/ 	.string	"ptxas"
        /*0030*/ 	.string	"Cuda compilation tools, release 13.0, V13.0.88"
        /*0030*/ 	.string	"Build cuda_13.0.r13.0/compiler.36424714_0"
        /*0030*/ 	.string	"-arch sm_90a -m 64 "



//--------------------- .note.nv.cuinfo           --------------------------
	.section	.note.nv.cuinfo,"",@"SHT_NOTE"
	.sectionflags	@"SHF_NOTE_NV_CUINFO"
        /*0018*/ 	.short	0x0002
        /*001a*/ 	.short	0x005a
        /*001c*/ 	.short	0x0082
	.zero		2


//--------------------- .nv.info                  --------------------------
	.section	.nv.info,"",@"SHT_CUDA_INFO"
	.align	4


	//----- nvinfo : EIATTR_REGCOUNT
	.align		4
        /*0000*/ 	.byte	0x04, 0x2f
        /*0002*/ 	.short	(.L_15 - .L_14)
	.align		4
.L_14:
        /*0004*/ 	.word	index@(_ZN7cutlass13device_kernelINS_4gemm6kernel13GemmUniversalIN4cute5tupleIJiiiiEEENS1_10collective13CollectiveMmaINS1_34MainloopSm90TmaGmmaWarpSpecializedILi3ENS5_IJNS4_1CILi2EEENSA_ILi1EEESC_EEENS1_32KernelTmaWarpSpecializedPingpongEEENS5_IJNSA_ILi64EEENSA_ILi512EEESG_EEENS_10bfloat16_tENS5_IJlSC_lEEESJ_SK_NS4_8TiledMMAINS4_8MMA_AtomIJNS4_4SM904GMMA28MMA_64x256x16_F32BF16BF16_SSILNSO_5MajorE0ELSQ_0ELNSO_7ScaleInE1ELSR_1EEEEEENS4_6LayoutINS5_IJSC_SC_SC_EEENS5_IJNSA_ILi0EEESW_SW_EEEEENS5_IJNS4_10UnderscoreESZ_SZ_EEEEENS4_13SM90_TMA_LOADENS4_14ComposedLayoutINS4_7SwizzleILi3ELi4ELi3EEENS4_18smem_ptr_flag_bitsILi16EEENSU_INS5_IJNSA_ILi8EEESG_EEENS5_IJSG_SC_EEEEEEEvNS4_8identityENS4_23SM90_TMA_LOAD_MULTICASTES1C_vS1D_EENS_8epilogue10collective6detail29Sm90TmaWarpSpecializedAdapterINS1H_15DefaultEpilogueISJ_SK_SK_NS1G_6thread17LinearCombinationISJ_Li1EffLNS1L_9ScaleType4KindE0ELNS_15FloatRoundStyleE2ESJ_EENS1_15EpilogueDefaultEEEEEvvEEEEvNT_6ParamsE)
        /*0008*/ 	.word	0x000000a8


	//----- nvinfo : EIATTR_FRAME_SIZE
	.align		4
.L_15:
        /*000c*/ 	.byte	0x04, 0x11
        /*000e*/ 	.short	(.L_17 - .L_16)
	.align		4
.L_16:
        /*0010*/ 	.word	index@(_ZN7cutlass13device_kernelINS_4gemm6kernel13GemmUniversalIN4cute5tupleIJiiiiEEENS1_10collective13CollectiveMmaINS1_34MainloopSm90TmaGmmaWarpSpecializedILi3ENS5_IJNS4_1CILi2EEENSA_ILi1EEESC_EEENS1_32KernelTmaWarpSpecializedPingpongEEENS5_IJNSA_ILi64EEENSA_ILi512EEESG_EEENS_10bfloat16_tENS5_IJlSC_lEEESJ_SK_NS4_8TiledMMAINS4_8MMA_AtomIJNS4_4SM904GMMA28MMA_64x256x16_F32BF16BF16_SSILNSO_5MajorE0ELSQ_0ELNSO_7ScaleInE1ELSR_1EEEEEENS4_6LayoutINS5_IJSC_SC_SC_EEENS5_IJNSA_ILi0EEESW_SW_EEEEENS5_IJNS4_10UnderscoreESZ_SZ_EEEEENS4_13SM90_TMA_LOADENS4_14ComposedLayoutINS4_7SwizzleILi3ELi4ELi3EEENS4_18smem_ptr_flag_bitsILi16EEENSU_INS5_IJNSA_ILi8EEESG_EEENS5_IJSG_SC_EEEEEEEvNS4_8identityENS4_23SM90_TMA_LOAD_MULTICASTES1C_vS1D_EENS_8epilogue10collective6detail29Sm90TmaWarpSpecializedAdapterINS1H_15DefaultEpilogueISJ_SK_SK_NS1G_6thread17LinearCombinationISJ_Li1EffLNS1L_9ScaleType4KindE0ELNS_15FloatRoundStyleE2ESJ_EENS1_15EpilogueDefaultEEEEEvvEEEEvNT_6ParamsE)
        /*0014*/ 	.word	0x000007a8


	//----- nvinfo : EIATTR_MIN_STACK_SIZE
	.align		4
.L_17:
        /*0018*/ 	.byte	0x04, 0x12
        /*001a*/ 	.short	(.L_19 - .L_18)
	.align		4
.L_18:
        /*001c*/ 	.word	index@(_ZN7cutlass13device_kernelINS_4gemm6kernel13GemmUniversalIN4cute5tupleIJiiiiEEENS1_10collective13CollectiveMmaINS1_34MainloopSm90TmaGmmaWarpSpecializedILi3ENS5_IJNS4_1CILi2EEENSA_ILi1EEESC_EEENS1_32KernelTmaWarpSpecializedPingpongEEENS5_IJNSA_ILi64EEENSA_ILi512EEESG_EEENS_10bfloat16_tENS5_IJlSC_lEEESJ_SK_NS4_8TiledMMAINS4_8MMA_AtomIJNS4_4SM904GMMA28MMA_64x256x16_F32BF16BF16_SSILNSO_5MajorE0ELSQ_0ELNSO_7ScaleInE1ELSR_1EEEEEENS4_6LayoutINS5_IJSC_SC_SC_EEENS5_IJNSA_ILi0EEESW_SW_EEEEENS5_IJNS4_10UnderscoreESZ_SZ_EEEEENS4_13SM90_TMA_LOADENS4_14ComposedLayoutINS4_7SwizzleILi3ELi4ELi3EEENS4_18smem_ptr_flag_bitsILi16EEENSU_INS5_IJNSA_ILi8EEESG_EEENS5_IJSG_SC_EEEEEEEvNS4_8identityENS4_23SM90_TMA_LOAD_MULTICASTES1C_vS1D_EENS_8epilogue10collective6detail29Sm90TmaWarpSpecializedAdapterINS1H_15DefaultEpilogueISJ_SK_SK_NS1G_6thread17LinearCombinationISJ_Li1EffLNS1L_9ScaleType4KindE0ELNS_15FloatRoundStyleE2ESJ_EENS1_15EpilogueDefaultEEEEEvvEEEEvNT_6ParamsE)
        /*0020*/ 	.word	0x000007a8
.L_19:


//--------------------- .nv.compat                --------------------------
	.section	.nv.compat,"",@"SHT_CUDA_COMPAT_INFO"
	.align	4
        /*0000*/ 	.byte	0x02, 0x09, 0x01, 0x00, 0x02, 0x02, 0x04, 0x00, 0x02, 0x05, 0x05, 0x00, 0x03, 0x07, 0x01, 0x01
        /*0010*/ 	.byte	0x02, 0x03, 0x01, 0x00, 0x02, 0x06, 0x01, 0x00, 0x04, 0x0b, 0x08, 0x00, 0x00, 0x00, 0x00, 0x00
        /*0020*/ 	.byte	0x00, 0x00, 0x00, 0x00


//--------------------- .nv.info._ZN7cutlass13device_kernelINS_4gemm6kernel13GemmUniversalIN4cute5tupleIJiiiiEEENS1_10collective13CollectiveMmaINS1_34MainloopSm90TmaGmmaWarpSpecializedILi3ENS5_IJNS4_1CILi2EEENSA_ILi1EEESC_EEENS1_32KernelTmaWarpSpecializedPingpongEEENS5_IJNSA_ILi64EEENSA_ILi512EEESG_EEENS_10bfloat16_tENS5_IJlSC_lEEESJ_SK_NS4_8TiledMMAINS4_8MMA_AtomIJNS4_4SM904GMMA28MMA_64x256x16_F32BF16BF16_SSILNSO_5MajorE0ELSQ_0ELNSO_7ScaleInE1ELSR_1EEEEEENS4_6LayoutINS5_IJSC_SC_SC_EEENS5_IJNSA_ILi0EEESW_SW_EEEEENS5_IJNS4_10UnderscoreESZ_SZ_EEEEENS4_13SM90_TMA_LOADENS4_14ComposedLayoutINS4_7SwizzleILi3ELi4ELi3EEENS4_18smem_ptr_flag_bitsILi16EEENSU_INS5_IJNSA_ILi8EEESG_EEENS5_IJSG_SC_EEEEEEEvNS4_8identityENS4_23SM90_TMA_LOAD_MULTICASTES1C_vS1D_EENS_8epilogue10collective6detail29Sm90TmaWarpSpecializedAdapterINS1H_15DefaultEpilogueISJ_SK_SK_NS1G_6thread17LinearCombinationISJ_Li1EffLNS1L_9ScaleType4KindE0ELNS_15FloatRoundStyleE2ESJ_EENS1_15EpilogueDefaultEEEEEvvEEEEvNT_6ParamsE --------------------------
	.section	.nv.info._ZN7cutlass13device_kernelINS_4gemm6kernel13GemmUniversalIN4cute5tupleIJiiiiEEENS1_10collective13CollectiveMmaINS1_34MainloopSm90TmaGmmaWarpSpecializedILi3ENS5_IJNS4_1CILi2EEENSA_ILi1EEESC_EEENS1_32KernelTmaWarpSpecializedPingpongEEENS5_IJNSA_ILi64EEENSA_ILi512EEESG_EEENS_10bfloat16_tENS5_IJlSC_lEEESJ_SK_NS4_8TiledMMAINS4_8MMA_AtomIJNS4_4SM904GMMA28MMA_64x256x16_F32BF16BF16_SSILNSO_5MajorE0ELSQ_0ELNSO_7ScaleInE1ELSR_1EEEEEENS4_6LayoutINS5_IJSC_SC_SC_EEENS5_IJNSA_ILi0EEESW_SW_EEEEENS5_IJNS4_10UnderscoreESZ_SZ_EEEEENS4_13SM90_TMA_LOADENS4_14ComposedLayoutINS4_7SwizzleILi3ELi4ELi3EEENS4_18smem_ptr_flag_bitsILi16EEENSU_INS5_IJNSA_ILi8EEESG_EEENS5_IJSG_SC_EEEEEEEvNS4_8identityENS4_23SM90_TMA_LOAD_MULTICASTES1C_vS1D_EENS_8epilogue10collective6detail29Sm90TmaWarpSpecializedAdapterINS1H_15DefaultEpilogueISJ_SK_SK_NS1G_6thread17LinearCombinationISJ_Li1EffLNS1L_9ScaleType4KindE0ELNS_15FloatRoundStyleE2ESJ_EENS1_15EpilogueDefaultEEEEEvvEEEEvNT_6ParamsE,"",@"SHT_CUDA_INFO"
	.sectionflags	@""
	.align	4


	//----- nvinfo : EIATTR_CUDA_API_VERSION
	.align		4
        /*0000*/ 	.byte	0x04, 0x37
        /*0002*/ 	.short	(.L_21 - .L_20)
.L_20:
        /*0004*/ 	.word	0x00000082


	//----- nvinfo : EIATTR_KPARAM_INFO
	.align		4
.L_21:
        /*0008*/ 	.byte	0x04, 0x17
        /*000a*/ 	.short	(.L_23 - .L_22)
.L_22:
        /*000c*/ 	.word	0x00000000
        /*0010*/ 	.short	0x0000
        /*0012*/ 	.short	0x0070
        /*0014*/ 	.byte	0x00, 0xf0, 0x01, 0x10


	//----- nvinfo : EIATTR_SPARSE_MMA_MASK
	.align		4
.L_23:
        /*0018*/ 	.byte	0x03, 0x50
        /*001a*/ 	.short	0x0000


	//----- nvinfo : EIATTR_MAXREG_COUNT
	.align		4
        /*001c*/ 	.byte	0x03, 0x1b
        /*001e*/ 	.short	0x00a8


	//----- nvinfo : EIATTR_NUM_BARRIERS
	.align		4
        /*0020*/ 	.byte	0x02, 0x4c
        /*0022*/ 	.byte	0x01
	.zero		1


	//----- nvinfo : EIATTR_EXTERNS
	.align		4
        /*0024*/ 	.byte	0x04, 0x0f
        /*0026*/ 	.short	(.L_25 - .L_24)


	//   ....[0]....
	.align		4
.L_24:
        /*0028*/ 	.word	index@(__assertfail)


	//----- nvinfo : EIATTR_ANNOTATIONS
	.align		4
.L_25:
        /*002c*/ 	.byte	0x04, 0x55
        /*002e*/ 	.short	(.L_27 - .L_26)


	//   ....[0]....
.L_26:
        /*0030*/ 	.word	0x00000001
        /*0034*/ 	.byte	0x00, 0x0e, 0x00, 0x00, 0x01, 0x00, 0x00, 0x00, 0x20, 0x0e, 0x00, 0x00, 0x01, 0x00, 0x00, 0x00
        /* <DEDUP_REMOVED lines=735> */
        /*2e34*/ 	.byte	0xa0, 0xa9, 0x01, 0x00, 0x01, 0x00, 0x00, 0x00, 0xc0, 0xa9, 0x01, 0x00


	//----- nvinfo : EIATTR_MERCURY_ISA_VERSION
	.align		4
.L_27:
        /*2e40*/ 	.byte	0x03, 0x5f
        /*2e42*/ 	.short	0x0101


	//----- nvinfo : EIATTR_INT_WARP_WIDE_INSTR_OFFSETS
	.align		4
        /*2e44*/ 	.byte	0x04, 0x31
        /*2e46*/ 	.short	(.L_29 - .L_28)


	//   ....[0]....
.L_28:
        /*2e48*/ 	.word	0x00000540


	//   ....[1]....
        /*2e4c*/ 	.word	0x00000640


	//   ....[2]....
        /*2e50*/ 	.word	0x00000660


	//   ....[3]....
        /*2e54*/ 	.word	0x00000680


	//   ....[4]....
        /*2e58*/ 	.word	0x00000790


	//   ....[5]....
        /*2e5c*/ 	.word	0x000007a0


	//   ....[6]....
        /*2e60*/ 	.word	0x000007c0


	//   ....[7]....
        /*2e64*/ 	.word	0x00000820


	//   ....[8]....
        /*2e68*/ 	.word	0x00009260


	//----- nvinfo : EIATTR_COOP_GROUP_MASK_REGIDS
	.align		4
.L_29:
        /*2e6c*/ 	.byte	0x04, 0x29
        /*2e6e*/ 	.short	(.L_31 - .L_30)


	//   ....[0]....
.L_30:
        /*2e70*/ 	.word	0xffffffff


	//   ....[1]....
        /*2e74*/ 	.word	0xffffffff


	//   ....[2]....
        /*2e78*/ 	.word	0xffffffff


	//   ....[3]....
        /*2e7c*/ 	.word	0xffffffff


	//   ....[4]....
        /*2e80*/ 	.word	0xffffffff


	//   ....[5]....
        /*2e84*/ 	.word	0xffffffff


	//   ....[6]....
        /*2e88*/ 	.word	0xffffffff


	//----- nvinfo : EIATTR_COOP_GROUP_INSTR_OFFSETS
	.align		4
.L_31:
        /*2e8c*/ 	.byte	0x04, 0x28
        /*2e8e*/ 	.short	(.L_33 - .L_32)


	//   ....[0]....
.L_32:
        /*2e90*/ 	.word	0x00000070


	//   ....[1]....
        /*2e94*/ 	.word	0x00000090


	//   ....[2]....
        /*2e98*/ 	.word	0x00000190


	//   ....[3]....
        /*2e9c*/ 	.word	0x00000380


	//   ....[4]....
        /*2ea0*/ 	.word	0x000003c0


	//   ....[5]....
        /*2ea4*/ 	.word	0x00000700


	//   ....[6]....
        /*2ea8*/ 	.word	0x00000960


	//----- nvinfo : EIATTR_REG_RECONFIG
	.align		4
.L_33:
        /*2eac*/ 	.byte	0x01, 0x54
	.zero		2


	//----- nvinfo : EIATTR_SYSCALL_OFFSETS
	.align		4
        /*2eb0*/ 	.byte	0x04, 0x46
        /*2eb2*/ 	.short	(.L_35 - .L_34)


	//   ....[0]....
.L_34:
        /*2eb4*/ 	.word	0x00001890


	//----- nvinfo : EIATTR_MBARRIER_INSTR_OFFSETS
	.align		4
.L_35:
        /*2eb8*/ 	.byte	0x04, 0x39
        /*2eba*/ 	.short	(.L_37 - .L_36)


	//   ....[0]....
.L_36:
        /*2ebc*/ 	.word	0x00000310
        /*2ec0*/ 	.word	0x000000ff
        /*2ec4*/ 	.word	0x00000000
        /*2ec8*/ 	.short	0x0100
        /*2eca*/ 	.byte	0x05
	.zero		1


	//   ....[1]....
        /*2ecc*/ 	.word	0x00000320
        /*2ed0*/ 	.word	0x000000ff
        /*2ed4*/ 	.word	0x00000018
        /*2ed8*/ 	.short	0x0100
        /*2eda*/ 	.byte	0x05
	.zero		1


	//   ....[2]....
        /*2edc*/ 	.word	0x00000330
        /*2ee0*/ 	.word	0x000000ff
        /*2ee4*/ 	.word	0x00000008
        /*2ee8*/ 	.short	0x0100
        /*2eea*/ 	.byte	0x05
	.zero		1


	//   ....[3]....
        /*2eec*/ 	.word	0x00000340
        /*2ef0*/ 	.word	0x000000ff
        /*2ef4*/ 	.word	0x00000020
        /*2ef8*/ 	.short	0x0100
        /*2efa*/ 	.byte	0x05
	.zero		1


	//   ....[4]....
        /*2efc*/ 	.word	0x00000350
        /*2f00*/ 	.word	0x000000ff
        /*2f04*/ 	.word	0x00000010
        /*2f08*/ 	.short	0x0100
        /*2f0a*/ 	.byte	0x05
	.zero		1


	//   ....[5]....
        /*2f0c*/ 	.word	0x00000360
        /*2f10*/ 	.word	0x000000ff
        /*2f14*/ 	.word	0x00000028
        /*2f18*/ 	.short	0x0100
        /*2f1a*/ 	.byte	0x05
	.zero		1


	//   ....[6]....
        /*2f1c*/ 	.word	0x000007e0
        /*2f20*/ 	.word	0x000000ff
        /*2f24*/ 	.word	0x00000060
        /*2f28*/ 	.short	0x0100
        /*2f2a*/ 	.byte	0x05
	.zero		1


	//   ....[7]....
        /*2f2c*/ 	.word	0x00000890
        /*2f30*/ 	.word	0x000000ff
        /*2f34*/ 	.word	0x00000068
        /*2f38*/ 	.short	0x0100
        /*2f3a*/ 	.byte	0x05
	.zero		1


	//   ....[8]....
        /*2f3c*/ 	.word	0x000008e0
        /*2f40*/ 	.word	0x000000ff
        /*2f44*/ 	.word	0x00000040
        /*2f48*/ 	.short	0x0100
        /*2f4a*/ 	.byte	0x0a
	.zero		1


	//   ....[9]....
        /*2f4c*/ 	.word	0x000008f0
        /*2f50*/ 	.word	0x000000ff
        /*2f54*/ 	.word	0x00000048
        /*2f58*/ 	.short	0x0100
        /*2f5a*/ 	.byte	0x0a
	.zero		1


	//   ....[10]....
        /*2f5c*/ 	.word	0x00000900
        /*2f60*/ 	.word	0x000000ff
        /*2f64*/ 	.word	0x00000050
        /*2f68*/ 	.short	0x0100
        /*2f6a*/ 	.byte	0x0a
	.zero		1


	//   ....[11]....
        /*2f6c*/ 	.word	0x00000910
        /*2f70*/ 	.word	0x000000ff
        /*2f74*/ 	.word	0x00000058
        /*2f78*/ 	.short	0x0100
        /*2f7a*/ 	.byte	0x0a
	.zero		1


	//   ....[12]....
        /*2f7c*/ 	.word	0x00001770
        /*2f80*/ 	.word	0x00000098
        /*2f84*/ 	.word	0x00000000
        /*2f88*/ 	.short	0x010a
        /*2f8a*/ 	.byte	0x29
	.zero		1


	//   ....[13]....
        /*2f8c*/ 	.word	0x00001930
        /*2f90*/ 	.word	0x00000003
        /*2f94*/ 	.word	0x00000000
        /*2f98*/ 	.short	0x010a
        /*2f9a*/ 	.byte	0x3f
	.zero		1


	//   ....[14]....
        /*2f9c*/ 	.word	0x00001990
        /*2fa0*/ 	.word	0x00000003
        /*2fa4*/ 	.word	0x00000000
        /*2fa8*/ 	.short	0x010a
        /*2faa*/ 	.byte	0x3f
	.zero		1


	//   ....[15]....
        /*2fac*/ 	.word	0x00004f80
        /*2fb0*/ 	.word	0x000000ff
        /*2fb4*/ 	.word	0x00000000
        /*2fb8*/ 	.short	0x010a
        /*2fba*/ 	.byte	0x04
	.zero		1


	//   ....[16]....
        /*2fbc*/ 	.word	0x00004fc0
        /*2fc0*/ 	.word	0x000000ff
        /*2fc4*/ 	.word	0x00000000
        /*2fc8*/ 	.short	0x010a
        /*2fca*/ 	.byte	0x04
	.zero		1


	//   ....[17]....
        /*2fcc*/ 	.word	0x000090e0
        /*2fd0*/ 	.word	0x00000003
        /*2fd4*/ 	.word	0x00000000
        /*2fd8*/ 	.short	0x0101
        /*2fda*/ 	.byte	0x3f
	.zero		1


	//   ....[18]....
        /*2fdc*/ 	.word	0x00009210
        /*2fe0*/ 	.word	0x00000000
        /*2fe4*/ 	.word	0x00000000
        /*2fe8*/ 	.short	0x0101
        /*2fea*/ 	.byte	0x2b
	.zero		1


	//   ....[19]....
        /*2fec*/ 	.word	0x00009310
        /*2ff0*/ 	.word	0x00000000
        /*2ff4*/ 	.word	0x00000000
        /*2ff8*/ 	.short	0x0101
        /*2ffa*/ 	.byte	0x3f
	.zero		1


	//   ....[20]....
        /*2ffc*/ 	.word	0x000093b0
        /*3000*/ 	.word	0x00000098
        /*3004*/ 	.word	0x00000010
        /*3008*/ 	.short	0x010a
        /*300a*/ 	.byte	0x29
	.zero		1


	//   ....[21]....
        /*300c*/ 	.word	0x00019b60
        /*3010*/ 	.word	0x00000004
        /*3014*/ 	.word	0x00000000
        /*3018*/ 	.short	0x0101
        /*301a*/ 	.byte	0x2b
	.zero		1


	//   ....[22]....
        /*301c*/ 	.word	0x0001a520
        /*3020*/ 	.word	0x00000003
        /*3024*/ 	.word	0x00000018
        /*3028*/ 	.short	0x010a
        /*302a*/ 	.byte	0x3f
	.zero		1


	//   ....[23]....
        /*302c*/ 	.word	0x0001a8d0
        /*3030*/ 	.word	0x00000002
        /*3034*/ 	.word	0x00000068
        /*3038*/ 	.short	0x0101
        /*303a*/ 	.byte	0x3f
	.zero		1


	//   ....[24]....
        /*303c*/ 	.word	0x0001b090
        /*3040*/ 	.word	0x00000005
        /*3044*/ 	.word	0x00000000
        /*3048*/ 	.short	0x010a
        /*304a*/ 	.byte	0x3f
	.zero		1


	//   ....[25]....
        /*304c*/ 	.word	0x0001b120
        /*3050*/ 	.word	0x00000007
        /*3054*/ 	.word	0x00000000
        /*3058*/ 	.short	0x010a
        /*305a*/ 	.byte	0x3f
	.zero		1


	//   ....[26]....
        /*305c*/ 	.word	0x0001b1b0
        /*3060*/ 	.word	0x00000003
        /*3064*/ 	.word	0x00000000
        /*3068*/ 	.short	0x010a
        /*306a*/ 	.byte	0x3f
	.zero		1


	//   ....[27]....
        /*306c*/ 	.word	0x0001b220
        /*3070*/ 	.word	0x00000000
        /*3074*/ 	.word	0x00000000
        /*3078*/ 	.short	0x010a
        /*307a*/ 	.byte	0x3f
	.zero		1


	//   ....[28]....
        /*307c*/ 	.word	0x0001b270
        /*3080*/ 	.word	0x00000003
        /*3084*/ 	.word	0x00000000
        /*3088*/ 	.short	0x010a
        /*308a*/ 	.byte	0x3f
	.zero		1


	//   ....[29]....
        /*308c*/ 	.word	0x0001b2d0
        /*3090*/ 	.word	0x00000004
        /*3094*/ 	.word	0x00000000
        /*3098*/ 	.short	0x010a
        /*309a*/ 	.byte	0x3f
	.zero		1


	//   ....[30]....
        /*309c*/ 	.word	0x0001b330
        /*30a0*/ 	.word	0x00000003
        /*30a4*/ 	.word	0x00000010
        /*30a8*/ 	.short	0x010a
        /*30aa*/ 	.byte	0x3f
	.zero		1


	//   ....[31]....
        /*30ac*/ 	.word	0x0001b400
        /*30b0*/ 	.word	0x00000003
        /*30b4*/ 	.word	0x00000018
        /*30b8*/ 	.short	0x010a
        /*30ba*/ 	.byte	0x3f
	.zero		1


	//   ....[32]....
        /*30bc*/ 	.word	0x0001b4d0
        /*30c0*/ 	.word	0x00000005
        /*30c4*/ 	.word	0x00000000
        /*30c8*/ 	.short	0x010a
        /*30ca*/ 	.byte	0x3f
	.zero		1


	//   ....[33]....
        /*30cc*/ 	.word	0x0001b520
        /*30d0*/ 	.word	0x00000007
        /*30d4*/ 	.word	0x00000000
        /*30d8*/ 	.short	0x010a
        /*30da*/ 	.byte	0x3f
	.zero		1


	//----- nvinfo : EIATTR_NUM_MBARRIERS
	.align		4
.L_37:
        /*30dc*/ 	.byte	0x03, 0x38
        /*30de*/ 	.short	0x000c


	//----- nvinfo : EIATTR_EXIT_INSTR_OFFSETS
	.align		4
        /*30e0*/ 	.byte	0x04, 0x1c
        /*30e2*/ 	.short	(.L_39 - .L_38)


	//   ....[0]....
.L_38:
        /*30e4*/ 	.word	0x00001490


	//   ....[1]....
        /*30e8*/ 	.word	0x000014f0


	//   ....[2]....
        /*30ec*/ 	.word	0x0001a200


	//   ....[3]....
        /*30f0*/ 	.word	0x0001a230


	//   ....[4]....
        /*30f4*/ 	.word	0x0001b200


	//----- nvinfo : EIATTR_MAX_THREADS
	.align		4
.L_39:
        /*30f8*/ 	.byte	0x04, 0x05
        /*30fa*/ 	.short	(.L_41 - .L_40)
.L_40:
        /*30fc*/ 	.word	0x00000180
        /*3100*/ 	.word	0x00000001
        /*3104*/ 	.word	0x00000001


	//----- nvinfo : EIATTR_CRS_STACK_SIZE
	.align		4
.L_41:
        /*3108*/ 	.byte	0x04, 0x1e
        /*310a*/ 	.short	(.L_43 - .L_42)
.L_42:
        /*310c*/ 	.word	0x00000000


	//----- nvinfo : EIATTR_CBANK_PARAM_SIZE
	.align		4
.L_43:
        /*3110*/ 	.byte	0x03, 0x19
        /*3112*/ 	.short	0x0470


	//----- nvinfo : EIATTR_PARAM_CBANK
	.align		4
        /*3114*/ 	.byte	0x04, 0x0a
        /*3116*/ 	.short	(.L_45 - .L_44)
	.align		4
.L_44:
        /*3118*/ 	.word	index@(.nv.constant0._ZN7cutlass13device_kernelINS_4gemm6kernel13GemmUniversalIN4cute5tupleIJiiiiEEENS1_10collective13CollectiveMmaINS1_34MainloopSm90TmaGmmaWarpSpecializedILi3ENS5_IJNS4_1CILi2EEENSA_ILi1EEESC_EEENS1_32KernelTmaWarpSpecializedPingpongEEENS5_IJNSA_ILi64EEENSA_ILi512EEESG_EEENS_10bfloat16_tENS5_IJlSC_lEEESJ_SK_NS4_8TiledMMAINS4_8MMA_AtomIJNS4_4SM904GMMA28MMA_64x256x16_F32BF16BF16_SSILNSO_5MajorE0ELSQ_0ELNSO_7ScaleInE1ELSR_1EEEEEENS4_6LayoutINS5_IJSC_SC_SC_EEENS5_IJNSA_ILi0EEESW_SW_EEEEENS5_IJNS4_10UnderscoreESZ_SZ_EEEEENS4_13SM90_TMA_LOADENS4_14ComposedLayoutINS4_7SwizzleILi3ELi4ELi3EEENS4_18smem_ptr_flag_bitsILi16EEENSU_INS5_IJNSA_ILi8EEESG_EEENS5_IJSG_SC_EEEEEEEvNS4_8identityENS4_23SM90_TMA_LOAD_MULTICASTES1C_vS1D_EENS_8epilogue10collective6detail29Sm90TmaWarpSpecializedAdapterINS1H_15DefaultEpilogueISJ_SK_SK_NS1G_6thread17LinearCombinationISJ_Li1EffLNS1L_9ScaleType4KindE0ELNS_15FloatRoundStyleE2ESJ_EENS1_15EpilogueDefaultEEEEEvvEEEEvNT_6ParamsE)
        /*311c*/ 	.short	0x0210
        /*311e*/ 	.short	0x0470


	//----- nvinfo : EIATTR_SW_WAR
	.align		4
.L_45:
        /*3120*/ 	.byte	0x04, 0x36
        /*3122*/ 	.short	(.L_47 - .L_46)
.L_46:
        /*3124*/ 	.word	0x00000008
.L_47:


//--------------------- .nv.callgraph             --------------------------
	.section	.nv.callgraph,"",@"SHT_CUDA_CALLGRAPH"
	.align	4
	.sectionentsize	8
	.align		4
        /*0000*/ 	.word	0x00000000
	.align		4
        /*0004*/ 	.word	0xffffffff
	.align		4
        /*0008*/ 	.word	index@(_ZN7cutlass13device_kernelINS_4gemm6kernel13GemmUniversalIN4cute5tupleIJiiiiEEENS1_10collective13CollectiveMmaINS1_34MainloopSm90TmaGmmaWarpSpecializedILi3ENS5_IJNS4_1CILi2EEENSA_ILi1EEESC_EEENS1_32KernelTmaWarpSpecializedPingpongEEENS5_IJNSA_ILi64EEENSA_ILi512EEESG_EEENS_10bfloat16_tENS5_IJlSC_lEEESJ_SK_NS4_8TiledMMAINS4_8MMA_AtomIJNS4_4SM904GMMA28MMA_64x256x16_F32BF16BF16_SSILNSO_5MajorE0ELSQ_0ELNSO_7ScaleInE1ELSR_1EEEEEENS4_6LayoutINS5_IJSC_SC_SC_EEENS5_IJNSA_ILi0EEESW_SW_EEEEENS5_IJNS4_10UnderscoreESZ_SZ_EEEEENS4_13SM90_TMA_LOADENS4_14ComposedLayoutINS4_7SwizzleILi3ELi4ELi3EEENS4_18smem_ptr_flag_bitsILi16EEENSU_INS5_IJNSA_ILi8EEESG_EEENS5_IJSG_SC_EEEEEEEvNS4_8identityENS4_23SM90_TMA_LOAD_MULTICASTES1C_vS1D_EENS_8epilogue10collective6detail29Sm90TmaWarpSpecializedAdapterINS1H_15DefaultEpilogueISJ_SK_SK_NS1G_6thread17LinearCombinationISJ_Li1EffLNS1L_9ScaleType4KindE0ELNS_15FloatRoundStyleE2ESJ_EENS1_15EpilogueDefaultEEEEEvvEEEEvNT_6ParamsE)
	.align		4
        /*000c*/ 	.word	index@(__assertfail)
	.align		4
        /*0010*/ 	.word	0x00000000
	.align		4
        /*0014*/ 	.word	0xfffffffe
	.align		4
        /*0018*/ 	.word	0x00000000
	.align		4
        /*001c*/ 	.word	0xfffffffd
	.align		4
        /*0020*/ 	.word	0x00000000
	.align		4
        /*0024*/ 	.word	0xfffffffc


//--------------------- .nv.constant4             --------------------------
	.section	.nv.constant4,"a",@progbits
	.align	8
	.align		8
.nv.constant4:
        /*0000*/ 	.dword	__assertfail
	.align		8
        /*0008*/ 	.dword	__unnamed_1
	.align		8
        /*0010*/ 	.dword	_ZN39_INTERNAL_67ce53f4_4_k_cu_f08d9856_79154cuda3std3__45__cpo5beginE
	.align		8
        /*0018*/ 	.dword	_ZN39_INTERNAL_67ce53f4_4_k_cu_f08d9856_79154cuda3std3__45__cpo3endE
	.align		8
        /*0020*/ 	.dword	_ZN39_INTERNAL_67ce53f4_4_k_cu_f08d9856_79154cuda3std3__45__cpo6cbeginE
	.align		8
        /*0028*/ 	.dword	_ZN39_INTERNAL_67ce53f4_4_k_cu_f08d9856_79154cuda3std3__45__cpo4cendE
	.align		8
        /*0030*/ 	.dword	_ZN39_INTERNAL_67ce53f4_4_k_cu_f08d9856_79154cuda3std3__441_GLOBAL__N__67ce53f4_4_k_cu_f08d9856_79156ignoreE
	.align		8
        /*0038*/ 	.dword	_ZN39_INTERNAL_67ce53f4_4_k_cu_f08d9856_79154cuda3std3__419piecewise_constructE
	.align		8
        /*0040*/ 	.dword	_ZN39_INTERNAL_67ce53f4_4_k_cu_f08d9856_79154cuda3std3__48in_placeE
	.align		8
        /*0048*/ 	.dword	_ZN39_INTERNAL_67ce53f4_4_k_cu_f08d9856_79154cuda3std6ranges3__45__cpo4swapE
	.align		8
        /*0050*/ 	.dword	_ZN39_INTERNAL_67ce53f4_4_k_cu_f08d9856_79154cuda3std6ranges3__45__cpo9iter_moveE
	.align		8
        /*0058*/ 	.dword	_ZN39_INTERNAL_67ce53f4_4_k_cu_f08d9856_79154cute7productE
	.align		8
        /*0060*/ 	.dword	_ZN39_INTERNAL_67ce53f4_4_k_cu_f08d9856_79154cute1_E
	.align		8
        /*0068*/ 	.dword	$str$22
	.align		8
        /*0070*/ 	.dword	$str$23


//--------------------- .text._ZN7cutlass13device_kernelINS_4gemm6kernel13GemmUniversalIN4cute5tupleIJiiiiEEENS1_10collective13CollectiveMmaINS1_34MainloopSm90TmaGmmaWarpSpecializedILi3ENS5_IJNS4_1CILi2EEENSA_ILi1EEESC_EEENS1_32KernelTmaWarpSpecializedPingpongEEENS5_IJNSA_ILi64EEENSA_ILi512EEESG_EEENS_10bfloat16_tENS5_IJlSC_lEEESJ_SK_NS4_8TiledMMAINS4_8MMA_AtomIJNS4_4SM904GMMA28MMA_64x256x16_F32BF16BF16_SSILNSO_5MajorE0ELSQ_0ELNSO_7ScaleInE1ELSR_1EEEEEENS4_6LayoutINS5_IJSC_SC_SC_EEENS5_IJNSA_ILi0EEESW_SW_EEEEENS5_IJNS4_10UnderscoreESZ_SZ_EEEEENS4_13SM90_TMA_LOADENS4_14ComposedLayoutINS4_7SwizzleILi3ELi4ELi3EEENS4_18smem_ptr_flag_bitsILi16EEENSU_INS5_IJNSA_ILi8EEESG_EEENS5_IJSG_SC_EEEEEEEvNS4_8identityENS4_23SM90_TMA_LOAD_MULTICASTES1C_vS1D_EENS_8epilogue10collective6detail29Sm90TmaWarpSpecializedAdapterINS1H_15DefaultEpilogueISJ_SK_SK_NS1G_6thread17LinearCombinationISJ_Li1EffLNS1L_9ScaleType4KindE0ELNS_15FloatRoundStyleE2ESJ_EENS1_15EpilogueDefaultEEEEEvvEEEEvNT_6ParamsE --------------------------
	.section	.text._ZN7cutlass13device_kernelINS_4gemm6kernel13GemmUniversalIN4cute5tupleIJiiiiEEENS1_10collective13CollectiveMmaINS1_34MainloopSm90TmaGmmaWarpSpecializedILi3ENS5_IJNS4_1CILi2EEENSA_ILi1EEESC_EEENS1_32KernelTmaWarpSpecializedPingpongEEENS5_IJNSA_ILi64EEENSA_ILi512EEESG_EEENS_10bfloat16_tENS5_IJlSC_lEEESJ_SK_NS4_8TiledMMAINS4_8MMA_AtomIJNS4_4SM904GMMA28MMA_64x256x16_F32BF16BF16_SSILNSO_5MajorE0ELSQ_0ELNSO_7ScaleInE1ELSR_1EEEEEENS4_6LayoutINS5_IJSC_SC_SC_EEENS5_IJNSA_ILi0EEESW_SW_EEEEENS5_IJNS4_10UnderscoreESZ_SZ_EEEEENS4_13SM90_TMA_LOADENS4_14ComposedLayoutINS4_7SwizzleILi3ELi4ELi3EEENS4_18smem_ptr_flag_bitsILi16EEENSU_INS5_IJNSA_ILi8EEESG_EEENS5_IJSG_SC_EEEEEEEvNS4_8identityENS4_23SM90_TMA_LOAD_MULTICASTES1C_vS1D_EENS_8epilogue10collective6detail29Sm90TmaWarpSpecializedAdapterINS1H_15DefaultEpilogueISJ_SK_SK_NS1G_6thread17LinearCombinationISJ_Li1EffLNS1L_9ScaleType4KindE0ELNS_15FloatRoundStyleE2ESJ_EENS1_15EpilogueDefaultEEEEEvvEEEEvNT_6ParamsE,"ax",@progbits
	.align	128
.text._ZN7cutlass13device_kernelINS_4gemm6kernel13GemmUniversalIN4cute5tupleIJiiiiEEENS1_10collective13CollectiveMmaINS1_34MainloopSm90TmaGmmaWarpSpecializedILi3ENS5_IJNS4_1CILi2EEENSA_ILi1EEESC_EEENS1_32KernelTmaWarpSpecializedPingpongEEENS5_IJNSA_ILi64EEENSA_ILi512EEESG_EEENS_10bfloat16_tENS5_IJlSC_lEEESJ_SK_NS4_8TiledMMAINS4_8MMA_AtomIJNS4_4SM904GMMA28MMA_64x256x16_F32BF16BF16_SSILNSO_5MajorE0ELSQ_0ELNSO_7ScaleInE1ELSR_1EEEEEENS4_6LayoutINS5_IJSC_SC_SC_EEENS5_IJNSA_ILi0EEESW_SW_EEEEENS5_IJNS4_10UnderscoreESZ_SZ_EEEEENS4_13SM90_TMA_LOADENS4_14ComposedLayoutINS4_7SwizzleILi3ELi4ELi3EEENS4_18smem_ptr_flag_bitsILi16EEENSU_INS5_IJNSA_ILi8EEESG_EEENS5_IJSG_SC_EEEEEEEvNS4_8identityENS4_23SM90_TMA_LOAD_MULTICASTES1C_vS1D_EENS_8epilogue10collective6detail29Sm90TmaWarpSpecializedAdapterINS1H_15DefaultEpilogueISJ_SK_SK_NS1G_6thread17LinearCombinationISJ_Li1EffLNS1L_9ScaleType4KindE0ELNS_15FloatRoundStyleE2ESJ_EENS1_15EpilogueDefaultEEEEEvvEEEEvNT_6ParamsE:
        .type           _ZN7cutlass13device_kernelINS_4gemm6kernel13GemmUniversalIN4cute5tupleIJiiiiEEENS1_10collective13CollectiveMmaINS1_34MainloopSm90TmaGmmaWarpSpecializedILi3ENS5_IJNS4_1CILi2EEENSA_ILi1EEESC_EEENS1_32KernelTmaWarpSpecializedPingpongEEENS5_IJNSA_ILi64EEENSA_ILi512EEESG_EEENS_10bfloat16_tENS5_IJlSC_lEEESJ_SK_NS4_8TiledMMAINS4_8MMA_AtomIJNS4_4SM904GMMA28MMA_64x256x16_F32BF16BF16_SSILNSO_5MajorE0ELSQ_0ELNSO_7ScaleInE1ELSR_1EEEEEENS4_6LayoutINS5_IJSC_SC_SC_EEENS5_IJNSA_ILi0EEESW_SW_EEEEENS5_IJNS4_10UnderscoreESZ_SZ_EEEEENS4_13SM90_TMA_LOADENS4_14ComposedLayoutINS4_7SwizzleILi3ELi4ELi3EEENS4_18smem_ptr_flag_bitsILi16EEENSU_INS5_IJNSA_ILi8EEESG_EEENS5_IJSG_SC_EEEEEEEvNS4_8identityENS4_23SM90_TMA_LOAD_MULTICASTES1C_vS1D_EENS_8epilogue10collective6detail29Sm90TmaWarpSpecializedAdapterINS1H_15DefaultEpilogueISJ_SK_SK_NS1G_6thread17LinearCombinationISJ_Li1EffLNS1L_9ScaleType4KindE0ELNS_15FloatRoundStyleE2ESJ_EENS1_15EpilogueDefaultEEEEEvvEEEEvNT_6ParamsE,@function
        .size           _ZN7cutlass13device_kernelINS_4gemm6kernel13GemmUniversalIN4cute5tupleIJiiiiEEENS1_10collective13CollectiveMmaINS1_34MainloopSm90TmaGmmaWarpSpecializedILi3ENS5_IJNS4_1CILi2EEENSA_ILi1EEESC_EEENS1_32KernelTmaWarpSpecializedPingpongEEENS5_IJNSA_ILi64EEENSA_ILi512EEESG_EEENS_10bfloat16_tENS5_IJlSC_lEEESJ_SK_NS4_8TiledMMAINS4_8MMA_AtomIJNS4_4SM904GMMA28MMA_64x256x16_F32BF16BF16_SSILNSO_5MajorE0ELSQ_0ELNSO_7ScaleInE1ELSR_1EEEEEENS4_6LayoutINS5_IJSC_SC_SC_EEENS5_IJNSA_ILi0EEESW_SW_EEEEENS5_IJNS4_10UnderscoreESZ_SZ_EEEEENS4_13SM90_TMA_LOADENS4_14ComposedLayoutINS4_7SwizzleILi3ELi4ELi3EEENS4_18smem_ptr_flag_bitsILi16EEENSU_INS5_IJNSA_ILi8EEESG_EEENS5_IJSG_SC_EEEEEEEvNS4_8identityENS4_23SM90_TMA_LOAD_MULTICASTES1C_vS1D_EENS_8epilogue10collective6detail29Sm90TmaWarpSpecializedAdapterINS1H_15DefaultEpilogueISJ_SK_SK_NS1G_6thread17LinearCombinationISJ_Li1EffLNS1L_9ScaleType4KindE0ELNS_15FloatRoundStyleE2ESJ_EENS1_15EpilogueDefaultEEEEEvvEEEEvNT_6ParamsE,(.L_x_583 - _ZN7cutlass13device_kernelINS_4gemm6kernel13GemmUniversalIN4cute5tupleIJiiiiEEENS1_10collective13CollectiveMmaINS1_34MainloopSm90TmaGmmaWarpSpecializedILi3ENS5_IJNS4_1CILi2EEENSA_ILi1EEESC_EEENS1_32KernelTmaWarpSpecializedPingpongEEENS5_IJNSA_ILi64EEENSA_ILi512EEESG_EEENS_10bfloat16_tENS5_IJlSC_lEEESJ_SK_NS4_8TiledMMAINS4_8MMA_AtomIJNS4_4SM904GMMA28MMA_64x256x16_F32BF16BF16_SSILNSO_5MajorE0ELSQ_0ELNSO_7ScaleInE1ELSR_1EEEEEENS4_6LayoutINS5_IJSC_SC_SC_EEENS5_IJNSA_ILi0EEESW_SW_EEEEENS5_IJNS4_10UnderscoreESZ_SZ_EEEEENS4_13SM90_TMA_LOADENS4_14ComposedLayoutINS4_7SwizzleILi3ELi4ELi3EEENS4_18smem_ptr_flag_bitsILi16EEENSU_INS5_IJNSA_ILi8EEESG_EEENS5_IJSG_SC_EEEEEEEvNS4_8identityENS4_23SM90_TMA_LOAD_MULTICASTES1C_vS1D_EENS_8epilogue10collective6detail29Sm90TmaWarpSpecializedAdapterINS1H_15DefaultEpilogueISJ_SK_SK_NS1G_6thread17LinearCombinationISJ_Li1EffLNS1L_9ScaleType4KindE0ELNS_15FloatRoundStyleE2ESJ_EENS1_15EpilogueDefaultEEEEEvvEEEEvNT_6ParamsE)
        .other          _ZN7cutlass13device_kernelINS_4gemm6kernel13GemmUniversalIN4cute5tupleIJiiiiEEENS1_10collective13CollectiveMmaINS1_34MainloopSm90TmaGmmaWarpSpecializedILi3ENS5_IJNS4_1CILi2EEENSA_ILi1EEESC_EEENS1_32KernelTmaWarpSpecializedPingpongEEENS5_IJNSA_ILi64EEENSA_ILi512EEESG_EEENS_10bfloat16_tENS5_IJlSC_lEEESJ_SK_NS4_8TiledMMAINS4_8MMA_AtomIJNS4_4SM904GMMA28MMA_64x256x16_F32BF16BF16_SSILNSO_5MajorE0ELSQ_0ELNSO_7ScaleInE1ELSR_1EEEEEENS4_6LayoutINS5_IJSC_SC_SC_EEENS5_IJNSA_ILi0EEESW_SW_EEEEENS5_IJNS4_10UnderscoreESZ_SZ_EEEEENS4_13SM90_TMA_LOADENS4_14ComposedLayoutINS4_7SwizzleILi3ELi4ELi3EEENS4_18smem_ptr_flag_bitsILi16EEENSU_INS5_IJNSA_ILi8EEESG_EEENS5_IJSG_SC_EEEEEEEvNS4_8identityENS4_23SM90_TMA_LOAD_MULTICASTES1C_vS1D_EENS_8epilogue10collective6detail29Sm90TmaWarpSpecializedAdapterINS1H_15DefaultEpilogueISJ_SK_SK_NS1G_6thread17LinearCombinationISJ_Li1EffLNS1L_9ScaleType4KindE0ELNS_15FloatRoundStyleE2ESJ_EENS1_15EpilogueDefaultEEEEEvvEEEEvNT_6ParamsE,@"STO_CUDA_ENTRY STV_DEFAULT"
_ZN7cutlass13device_kernelINS_4gemm6kernel13GemmUniversalIN4cute5tupleIJiiiiEEENS1_10collective13CollectiveMmaINS1_34MainloopSm90TmaGmmaWarpSpecializedILi3ENS5_IJNS4_1CILi2EEENSA_ILi1EEESC_EEENS1_32KernelTmaWarpSpecializedPingpongEEENS5_IJNSA_ILi64EEENSA_ILi512EEESG_EEENS_10bfloat16_tENS5_IJlSC_lEEESJ_SK_NS4_8TiledMMAINS4_8MMA_AtomIJNS4_4SM904GMMA28MMA_64x256x16_F32BF16BF16_SSILNSO_5MajorE0ELSQ_0ELNSO_7ScaleInE1ELSR_1EEEEEENS4_6LayoutINS5_IJSC_SC_SC_EEENS5_IJNSA_ILi0EEESW_SW_EEEEENS5_IJNS4_10UnderscoreESZ_SZ_EEEEENS4_13SM90_TMA_LOADENS4_14ComposedLayoutINS4_7SwizzleILi3ELi4ELi3EEENS4_18smem_ptr_flag_bitsILi16EEENSU_INS5_IJNSA_ILi8EEESG_EEENS5_IJSG_SC_EEEEEEEvNS4_8identityENS4_23SM90_TMA_LOAD_MULTICASTES1C_vS1D_EENS_8epilogue10collective6detail29Sm90TmaWarpSpecializedAdapterINS1H_15DefaultEpilogueISJ_SK_SK_NS1G_6thread17LinearCombinationISJ_Li1EffLNS1L_9ScaleType4KindE0ELNS_15FloatRoundStyleE2ESJ_EENS1_15EpilogueDefaultEEEEEvvEEEEvNT_6ParamsE:
[----:B------:R-:W0:Y:S02]  /*0000*/  LDC R1, c[0x0][0x28] ;  /* 0x00000a00ff017b82 */ /* 0x000e240000000800 */
[----:B0-----:R-:W-:Y:S01]  /*0010*/  VIADD R1, R1, 0xfffff858 ;  /* 0xfffff85801017836 */ /* 0x001fe20000000000 */
[----:B------:R-:W0:Y:S01]  /*0020*/  S2R R3, SR_TID.X ;  /* 0x0000000000037919 */ /* 0x000e220000002100 */
[----:B------:R-:W-:Y:S01]  /*0030*/  ELECT P0, URZ, PT ;  /* 0x00000000003f782f */ /* 0x000fe20003800000 */
[----:B------:R-:W-:Y:S01]  /*0040*/  BSSY B0, `(.L_x_0) ;  /* 0x0000014000007945 */ /* 0x000fe20003800000 */
[--C-:B0-----:R-:W-:Y:S02]  /*0050*/  SHF.R.U32.HI R0, RZ, 0x5, R3.reuse ;  /* 0x00000005ff007819 */ /* 0x101fe40000011603 */
[----:B------:R-:W-:-:S03]  /*0060*/  SHF.R.U32.HI R5, RZ, 0x7, R3 ;  /* 0x00000007ff057819 */ /* 0x000fc60000011603 */
[----:B------:R-:W0:Y:S02]  /*0070*/  SHFL.IDX PT, R2, R0, RZ, 0x1f ;  /* 0x00001fff00027589 */ /* 0x000e2400000e0000 */
[----:B0-----:R-:W-:Y:S02]  /*0080*/  R2UR UR4, R2 ;  /* 0x00000000020472ca */ /* 0x001fe400000e0000 */
[----:B------:R0:W1:Y:S11]  /*0090*/  SHFL.IDX PT, R2, R5, RZ, 0x1f ;  /* 0x00001fff05027589 */ /* 0x00007600000e0000 */
[----:B------:R-:W-:-:S02]  /*00a0*/  USHF.R.S32.HI UR5, URZ, 0x1f, UR4 ;  /* 0x0000001f3f057899 */ /* 0x000fc40008011404 */
[----:B------:R-:W-:Y:S02]  /*00b0*/  ISETP.NE.OR P0, PT, RZ, UR4, !P0 ;  /* 0x00000004ff007c0c */ /* 0x000fe4000c705670 */
[----:B------:R-:W-:-:S04]  /*00c0*/  ULEA.HI UR5, UR5, UR4, URZ, 0x2 ;  /* 0x0000000405057291 */ /* 0x000fc8000f8f103f */
[----:B------:R-:W-:-:S04]  /*00d0*/  ULOP3.LUT UR5, UR5, 0xfffffffc, URZ, 0xc0, !UPT ;  /* 0xfffffffc05057892 */ /* 0x000fc8000f8ec03f */
[----:B------:R-:W-:-:S03]  /*00e0*/  UIADD3 UR4, UR4, -UR5, URZ ;  /* 0x8000000504047290 */ /* 0x000fc6000fffe03f */
[----:B01----:R-:W-:Y:S09]  /*00f0*/  @P0 BRA `(.L_x_1) ;  /* 0x0000000000200947 */ /* 0x003ff20003800000 */
[----:B------:R-:W-:Y:S02]  /*0100*/  ULDC.64 UR6, c[0x0][0x198] ;  /* 0x0000660000067ab9 */ /* 0x000fe40000000a00 */
[----:B------:R-:W-:Y:S02]  /*0110*/  UIADD3 UR8, UP0, UR6, 0xf0, URZ ;  /* 0x000000f006087890 */ /* 0x000fe4000ff1e03f */
[----:B------:R-:W-:Y:S02]  /*0120*/  UIADD3 UR6, UP1, UR6, 0x1f0, URZ ;  /* 0x000001f006067890 */ /* 0x000fe4000ff3e03f */
[----:B------:R-:W-:Y:S02]  /*0130*/  UIADD3.X UR9, URZ, UR7, URZ, UP0, !UPT ;  /* 0x000000073f097290 */ /* 0x000fe400087fe43f */
[----:B------:R-:W-:-:S07]  /*0140*/  UIADD3.X UR7, URZ, UR7, URZ, UP1, !UPT ;  /* 0x000000073f077290 */ /* 0x000fce0008ffe43f */
[----:B------:R0:W-:Y:S02]  /*0150*/  UTMACCTL.PF [UR8] ;  /* 0x00000000080079b9 */ /* 0x0001e40008040000 */
[----:B------:R0:W-:Y:S02]  /*0160*/  UTMACCTL.PF [UR6] ;  /* 0x00000000060079b9 */ /* 0x0001e40008040000 */
[----:B0-----:R-:W-:Y:S01]  /*0170*/  NOP ;  /* 0x0000000000007918 */ /* 0x001fe20000000000 */
.L_x_1:
[----:B------:R-:W-:Y:S05]  /*0180*/  BSYNC B0 ;  /* 0x0000000000007941 */ /* 0x000fea0003800000 */
.L_x_0:
[----:B------:R-:W0:Y:S01]  /*0190*/  SHFL.IDX PT, R7, R0, RZ, 0x1f ;  /* 0x00001fff00077589 */ /* 0x000e2200000e0000 */
[----:B------:R-:W-:Y:S01]  /*01a0*/  R2UR UR13, R2 ;  /* 0x00000000020d72ca */ /* 0x000fe200000e0000 */
[----:B------:R-:W-:-:S04]  /*01b0*/  UISETP.NE.AND UP0, UPT, UR4, 0x3, UPT ;  /* 0x000000030400788c */ /* 0x000fc8000bf05270 */
[----:B------:R-:W-:-:S08]  /*01c0*/  UISETP.EQ.OR UP0, UPT, UR4, URZ, !UP0 ;  /* 0x0000003f0400728c */ /* 0x000fd0000c702670 */
[----:B------:R-:W-:Y:S02]  /*01d0*/  UIADD3 UR12, UR13, -0x1, URZ ;  /* 0xffffffff0d0c7890 */ /* 0x000fe4000fffe03f */
[----:B------:R-:W-:Y:S02]  /*01e0*/  UISETP.EQ.AND UP0, UPT, UR13, URZ, UP0 ;  /* 0x0000003f0d00728c */ /* 0x000fe40008702270 */
[----:B------:R-:W-:Y:S02]  /*01f0*/  UISETP.GE.U32.AND UP1, UPT, UR12, 0x2, UPT ;  /* 0x000000020c00788c */ /* 0x000fe4000bf26070 */
[----:B------:R-:W-:Y:S01]  /*0200*/  USEL UR37, URZ, 0x1, !UP0 ;  /* 0x000000013f257887 */ /* 0x000fe2000c000000 */
[----:B0-----:R-:W-:-:S03]  /*0210*/  ISETP.NE.AND P0, PT, R7, RZ, PT ;  /* 0x000000ff0700720c */ /* 0x001fc60003f05270 */
[----:B------:R-:W-:-:S10]  /*0220*/  USEL UR37, UR37, 0x2, UP1 ;  /* 0x0000000225257887 */ /* 0x000fd40008800000 */
[----:B------:R-:W-:Y:S05]  /*0230*/  @P0 BRA `(.L_x_2) ;  /* 0x0000000000500947 */ /* 0x000fea0003800000 */
[----:B------:R-:W0:Y:S01]  /*0240*/  S2UR UR6, SR_CgaCtaId ;  /* 0x00000000000679c3 */ /* 0x000e220000008800 */
[----:B------:R-:W-:Y:S01]  /*0250*/  UMOV UR5, 0x400 ;  /* 0x0000040000057882 */ /* 0x000fe20000000000 */
[----:B------:R-:W-:Y:S01]  /*0260*/  UMOV UR7, 0x1 ;  /* 0x0000000100077882 */ /* 0x000fe20000000000 */
[----:B------:R-:W-:Y:S01]  /*0270*/  UMOV UR8, 0x2 ;  /* 0x0000000200087882 */ /* 0x000fe20000000000 */
[----:B------:R-:W-:Y:S01]  /*0280*/  ELECT P0, URZ, PT ;  /* 0x00000000003f782f */ /* 0x000fe20003800000 */
[----:B------:R-:W-:-:S04]  /*0290*/  UIADD3 UR8, -UR8, 0x100000, URZ ;  /* 0x0010000008087890 */ /* 0x000fc8000fffe13f */
[----:B------:R-:W-:Y:S02]  /*02a0*/  USHF.L.U32 UR9, UR8, 0xb, URZ ;  /* 0x0000000b08097899 */ /* 0x000fe4000800063f */
[----:B------:R-:W-:Y:S02]  /*02b0*/  USHF.L.U32 UR8, UR8, 0x1, URZ ;  /* 0x0000000108087899 */ /* 0x000fe4000800063f */
[----:B0-----:R-:W-:Y:S02]  /*02c0*/  ULEA UR5, UR6, UR5, 0x18 ;  /* 0x0000000506057291 */ /* 0x001fe4000f8ec03f */
[----:B------:R-:W-:-:S04]  /*02d0*/  UIADD3 UR6, -UR7, 0x100000, URZ ;  /* 0x0010000007067890 */ /* 0x000fc8000fffe13f */
[----:B------:R-:W-:Y:S02]  /*02e0*/  USHF.L.U32 UR7, UR6, 0xb, URZ ;  /* 0x0000000b06077899 */ /* 0x000fe4000800063f */
[----:B------:R-:W-:Y:S01]  /*02f0*/  USHF.L.U32 UR6, UR6, 0x1, URZ ;  /* 0x0000000106067899 */ /* 0x000fe2000800063f */
[----:B------:R-:W0:Y:S11]  /*0300*/  FENCE.VIEW.ASYNC.S ;  /* 0x00000000000073c6 */ /* 0x000e360000000000 */
[----:B0-----:R0:W1:Y:S01]  /*0310*/  SYNCS.EXCH.64 URZ, [UR5], UR6 ;  /* 0x00000006053f75b2 */ /* 0x0010620008000100 */
[----:B------:R0:W2:Y:S01]  /*0320*/  SYNCS.EXCH.64 URZ, [UR5+0x18], UR8 ;  /* 0x00001808053f75b2 */ /* 0x0000a20008000100 */
[----:B------:R0:W3:Y:S01]  /*0330*/  SYNCS.EXCH.64 URZ, [UR5+0x8], UR6 ;  /* 0x00000806053f75b2 */ /* 0x0000e20008000100 */
[----:B------:R0:W4:Y:S01]  /*0340*/  SYNCS.EXCH.64 URZ, [UR5+0x20], UR8 ;  /* 0x00002008053f75b2 */ /* 0x0001220008000100 */
[----:B------:R0:W0:Y:S01]  /*0350*/  SYNCS.EXCH.64 URZ, [UR5+0x10], UR6 ;  /* 0x00001006053f75b2 */ /* 0x0000220008000100 */
[----:B------:R0:W0:Y:S01]  /*0360*/  SYNCS.EXCH.64 URZ, [UR5+0x28], UR8 ;  /* 0x00002808053f75b2 */ /* 0x0000220008000100 */
[----:B------:R-:W-:Y:S01]  /*0370*/  NOP ;  /* 0x0000000000007918 */ /* 0x000fe20000000000 */
.L_x_2:
[----:B------:R-:W5:Y:S01]  /*0380*/  SHFL.IDX PT, R6, R0, RZ, 0x1f ;  /* 0x00001fff00067589 */ /* 0x000f6200000e0000 */
[----:B------:R-:W-:Y:S01]  /*0390*/  SHF.R.S32.HI R2, RZ, 0x1f, R3 ;  /* 0x0000001fff027819 */ /* 0x000fe20000011403 */
[----:B------:R-:W1:Y:S01]  /*03a0*/  S2UR UR14, SR_CTAID.X ;  /* 0x00000000000e79c3 */ /* 0x000e620000002500 */
[----:B------:R-:W-:Y:S01]  /*03b0*/  ELECT P0, URZ, PT ;  /* 0x00000000003f782f */ /* 0x000fe20003800000 */
[----:B------:R1:W2:Y:S01]  /*03c0*/  SHFL.IDX PT, R10, R0, RZ, 0x1f ;  /* 0x00001fff000a7589 */ /* 0x0002a200000e0000 */
[----:B------:R-:W-:Y:S02]  /*03d0*/  LEA.HI R2, R2, R3, RZ, 0x7 ;  /* 0x0000000302027211 */ /* 0x000fe400078f38ff */
[----:B------:R-:W-:Y:S01]  /*03e0*/  ELECT P1, URZ, PT ;  /* 0x00000000003f782f */ /* 0x000fe20003820000 */
[----:B------:R-:W-:Y:S01]  /*03f0*/  NOP ;  /* 0x0000000000007918 */ /* 0x000fe20000000000 */
[----:B0-----:R-:W-:Y:S01]  /*0400*/  ULDC UR5, c[0x0][0x150] ;  /* 0x0000540000057ab9 */ /* 0x001fe20000000800 */
[----:B------:R-:W-:Y:S01]  /*0410*/  LOP3.LUT R2, R2, 0xffffff80, RZ, 0xc0, !PT ;  /* 0xffffff8002027812 */ /* 0x000fe200078ec0ff */
[----:B------:R-:W0:Y:S01]  /*0420*/  LDC R12, c[0x0][0x144] ;  /* 0x00005100ff0c7b82 */ /* 0x000e220000000800 */
[----:B------:R-:W-:Y:S01]  /*0430*/  UMOV UR6, 0x20 ;  /* 0x0000002000067882 */ /* 0x000fe20000000000 */
[----:B------:R-:W-:Y:S01]  /*0440*/  UMOV UR9, 0x80 ;  /* 0x0000008000097882 */ /* 0x000fe20000000000 */
[----:B------:R-:W-:Y:S01]  /*0450*/  NOP ;  /* 0x0000000000007918 */ /* 0x000fe20000000000 */
[----:B------:R-:W-:Y:S01]  /*0460*/  IMAD.IADD R4, R3, 0x1, -R2 ;  /* 0x0000000103047824 */ /* 0x000fe200078e0a02 */
[----:B------:R-:W-:Y:S01]  /*0470*/  ISETP.NE.AND P2, PT, RZ, UR13, PT ;  /* 0x0000000dff007c0c */ /* 0x000fe2000bf45270 */
[----:B------:R-:W-:-:S02]  /*0480*/  IMAD.MOV.U32 R22, RZ, RZ, 0x1 ;  /* 0x00000001ff167424 */ /* 0x000fc400078e00ff */
[----:B------:R-:W3:Y:S01]  /*0490*/  LDC R21, c[0x0][0x148] ;  /* 0x00005200ff157b82 */ /* 0x000ee20000000800 */
[----:B------:R-:W-:-:S04]  /*04a0*/  SHF.R.S32.HI R15, RZ, 0x1f, R4 ;  /* 0x0000001fff0f7819 */ /* 0x000fc80000011404 */
[----:B------:R-:W-:Y:S02]  /*04b0*/  LEA.HI R2, R15, R4, RZ, 0x3 ;  /* 0x000000040f027211 */ /* 0x000fe400078f18ff */
[----:B-----5:R-:W-:Y:S02]  /*04c0*/  ISETP.NE.OR P0, PT, R6, RZ, !P0 ;  /* 0x000000ff0600720c */ /* 0x020fe40004705670 */
[----:B------:R-:W5:Y:S01]  /*04d0*/  S2R R6, SR_CTAID.Y ;  /* 0x0000000000067919 */ /* 0x000f620000002600 */
[--C-:B------:R-:W-:Y:S02]  /*04e0*/  SHF.R.S32.HI R8, RZ, 0x3, R2.reuse ;  /* 0x00000003ff087819 */ /* 0x100fe40000011402 */
[----:B------:R-:W-:Y:S02]  /*04f0*/  SHF.R.S32.HI R9, RZ, 0x1f, R2 ;  /* 0x0000001fff097819 */ /* 0x000fe40000011402 */
[----:B------:R-:W-:Y:S02]  /*0500*/  SHF.R.S32.HI R2, RZ, 0x1f, R7 ;  /* 0x0000001fff027819 */ /* 0x000fe40000011407 */
[----:B------:R-:W-:-:S02]  /*0510*/  LEA.HI R9, R9, R8, RZ, 0x2 ;  /* 0x0000000809097211 */ /* 0x000fc400078f10ff */
[----:B------:R-:W-:Y:S02]  /*0520*/  LEA.HI R2, R2, R7, RZ, 0x2 ;  /* 0x0000000702027211 */ /* 0x000fe400078f10ff */
[----:B-1----:R-:W-:Y:S01]  /*0530*/  I2FP.F32.U32 R0, UR14 ;  /* 0x0000000e00007c45 */ /* 0x002fe20008201000 */
[----:B------:R-:W-:Y:S01]  /*0540*/  VOTEU.ALL UP0, P0 ;  /* 0x00000000003f7886 */ /* 0x000fe20000000000 */
[----:B------:R-:W-:Y:S02]  /*0550*/  LOP3.LUT R9, R9, 0xfffffffc, RZ, 0xc0, !PT ;  /* 0xfffffffc09097812 */ /* 0x000fe400078ec0ff */
[----:B------:R-:W-:Y:S01]  /*0560*/  LOP3.LUT R2, R2, 0x3ffffffc, RZ, 0xc0, !PT ;  /* 0x3ffffffc02027812 */ /* 0x000fe200078ec0ff */
[----:B------:R-:W-:Y:S01]  /*0570*/  FMUL R11, R0, UR5 ;  /* 0x00000005000b7c20 */ /* 0x000fe20008400000 */
[----:B--2---:R-:W-:Y:S01]  /*0580*/  ISETP.NE.OR P1, PT, R10, RZ, !P1 ;  /* 0x000000ff0a00720c */ /* 0x004fe20004f25670 */
[----:B------:R-:W-:Y:S01]  /*0590*/  IMAD.IADD R9, R8, 0x1, -R9 ;  /* 0x0000000108097824 */ /* 0x000fe200078e0a09 */
[----:B------:R-:W1:Y:S01]  /*05a0*/  @!UP0 S2UR UR8, SR_CgaCtaId ;  /* 0x00000000000889c3 */ /* 0x000e620000008800 */
[----:B------:R-:W-:Y:S01]  /*05b0*/  IMAD.IADD R2, R7, 0x1, -R2 ;  /* 0x0000000107027824 */ /* 0x000fe200078e0a02 */
[----:B------:R-:W-:Y:S01]  /*05c0*/  ULDC UR5, c[0x0][0x154] ;  /* 0x0000550000057ab9 */ /* 0x000fe20000000800 */
[----:B------:R-:W2:Y:S01]  /*05d0*/  F2I.U32.TRUNC.NTZ R11, R11 ;  /* 0x0000000b000b7305 */ /* 0x000ea2000020f000 */
[----:B------:R-:W-:-:S04]  /*05e0*/  @!UP0 UIADD3 UR6, -UR6, 0x100000, URZ ;  /* 0x0010000006068890 */ /* 0x000fc8000fffe13f */
[----:B------:R-:W-:Y:S02]  /*05f0*/  @!UP0 USHF.L.U32 UR7, UR6, 0xb, URZ ;  /* 0x0000000b06078899 */ /* 0x000fe4000800063f */
[----:B------:R-:W-:Y:S01]  /*0600*/  @!UP0 USHF.L.U32 UR6, UR6, 0x1, URZ ;  /* 0x0000000106068899 */ /* 0x000fe2000800063f */
[----:B------:R-:W-:Y:S01]  /*0610*/  IMAD R2, R2, 0x4, R9 ;  /* 0x0000000402027824 */ /* 0x000fe200078e0209 */
[----:B------:R-:W4:Y:S04]  /*0620*/  LDC R8, c[0x0][0x140] ;  /* 0x00005000ff087b82 */ /* 0x000f280000000800 */
[C---:B------:R-:W-:Y:S01]  /*0630*/  LEA.HI R0, R2.reuse, R2, RZ, 0x1 ;  /* 0x0000000202007211 */ /* 0x040fe200078f08ff */
[----:B------:R-:W-:Y:S01]  /*0640*/  VOTEU.ALL UP1, P1 ;  /* 0x00000000003f7886 */ /* 0x000fe20000820000 */
[----:B------:R-:W-:Y:S01]  /*0650*/  SHF.L.U32 R23, R2, 0x2, RZ ;  /* 0x0000000202177819 */ /* 0x000fe200000006ff */
[----:B------:R-:W-:Y:S01]  /*0660*/  VOTEU.ALL UP2, P1 ;  /* 0x00000000003f7886 */ /* 0x000fe20000840000 */
[----:B------:R-:W-:Y:S01]  /*0670*/  LOP3.LUT R9, R0, 0xfffffffe, RZ, 0xc0, !PT ;  /* 0xfffffffe00097812 */ /* 0x000fe200078ec0ff */
[----:B------:R-:W-:Y:S01]  /*0680*/  VOTEU.ALL UP3, P1 ;  /* 0x00000000003f7886 */ /* 0x000fe20000860000 */
[----:B-----5:R-:W-:Y:S01]  /*0690*/  I2FP.F32.U32 R0, R6 ;  /* 0x0000000600007245 */ /* 0x020fe20000201000 */
[----:B------:R-:W5:Y:S01]  /*06a0*/  @!UP1 S2UR UR11, SR_CgaCtaId ;  /* 0x00000000000b99c3 */ /* 0x000f620000008800 */
[----:B--2---:R-:W-:Y:S01]  /*06b0*/  IMAD.MOV R13, RZ, RZ, -R11 ;  /* 0x000000ffff0d7224 */ /* 0x004fe200078e0a0b */
[C---:B------:R-:W-:Y:S01]  /*06c0*/  LOP3.LUT R23, R2.reuse, 0xc, R23, 0x78, !PT ;  /* 0x0000000c02177812 */ /* 0x040fe200078e7817 */
[----:B------:R-:W-:-:S02]  /*06d0*/  IMAD.IADD R9, R2, 0x1, -R9 ;  /* 0x0000000102097824 */ /* 0x000fc400078e0a09 */
[----:B------:R-:W-:Y:S01]  /*06e0*/  FMUL R0, R0, UR5 ;  /* 0x0000000500007c20 */ /* 0x000fe20008400000 */
[----:B0-----:R-:W-:Y:S01]  /*06f0*/  IMAD R14, R12, R13, UR14 ;  /* 0x0000000e0c0e7e24 */ /* 0x001fe2000f8e020d */
[----:B------:R3:W0:Y:S01]  /*0700*/  SHFL.IDX PT, R2, R5, RZ, 0x1f ;  /* 0x00001fff05027589 */ /* 0x00062200000e0000 */
[----:B------:R-:W-:Y:S01]  /*0710*/  @!UP0 UMOV UR5, 0x400 ;  /* 0x0000040000058882 */ /* 0x000fe20000000000 */
[----:B------:R-:W-:Y:S01]  /*0720*/  @!UP1 UMOV UR10, 0x400 ;  /* 0x00000400000a9882 */ /* 0x000fe20000000000 */
[----:B-1----:R-:W-:Y:S01]  /*0730*/  @!UP0 ULEA UR5, UR8, UR5, 0x18 ;  /* 0x0000000508058291 */ /* 0x002fe2000f8ec03f */
[----:B------:R-:W1:Y:S01]  /*0740*/  F2I.U32.TRUNC.NTZ R0, R0 ;  /* 0x0000000000007305 */ /* 0x000e62000020f000 */
[----:B------:R-:W-:Y:S01]  /*0750*/  ISETP.NE.AND P3, PT, R9, R14, PT ;  /* 0x0000000e0900720c */ /* 0x000fe20003f65270 */
[----:B------:R-:W-:-:S04]  /*0760*/  @!UP1 UIADD3 UR8, -UR9, 0x100000, URZ ;  /* 0x0010000009089890 */ /* 0x000fc8000fffe13f */
[----:B------:R-:W-:Y:S02]  /*0770*/  @!UP1 USHF.L.U32 UR9, UR8, 0xb, URZ ;  /* 0x0000000b08099899 */ /* 0x000fe4000800063f */
[----:B------:R-:W-:Y:S01]  /*0780*/  @!UP1 USHF.L.U32 UR8, UR8, 0x1, URZ ;  /* 0x0000000108089899 */ /* 0x000fe2000800063f */
[----:B------:R-:W-:Y:S01]  /*0790*/  VOTEU.ALL UP4, P1 ;  /* 0x00000000003f7886 */ /* 0x000fe20000880000 */
[----:B------:R-:W-:Y:S01]  /*07a0*/  VOTEU.ALL UP5, P1 ;  /* 0x00000000003f7886 */ /* 0x000fe200008a0000 */
[----:B----4-:R-:W-:Y:S01]  /*07b0*/  ISETP.EQ.U32.AND P1, PT, R8, 0x1, PT ;  /* 0x000000010800780c */ /* 0x010fe20003f22070 */
[----:B------:R-:W-:Y:S01]  /*07c0*/  VOTEU.ALL UP0, P0 ;  /* 0x00000000003f7886 */ /* 0x000fe20000000000 */
[----:B------:R-:W2:Y:S04]  /*07d0*/  FENCE.VIEW.ASYNC.S ;  /* 0x00000000000073c6 */ /* 0x000ea80000000000 */
[----:B--2---:R-:W2:Y:S01]  /*07e0*/  @!UP0 SYNCS.EXCH.64 URZ, [UR5+0x60], UR6 ;  /* 0x00006006053f85b2 */ /* 0x004ea20008000100 */
[----:B-----5:R-:W-:Y:S01]  /*07f0*/  @!UP1 ULEA UR10, UR11, UR10, 0x18 ;  /* 0x0000000a0b0a9291 */ /* 0x020fe2000f8ec03f */
[----:B-1----:R-:W-:Y:S01]  /*0800*/  IMAD.MOV R20, RZ, RZ, -R0 ;  /* 0x000000ffff147224 */ /* 0x002fe200078e0a00 */
[----:B------:R-:W-:Y:S01]  /*0810*/  @P3 LEA.HI R0, R23, R23, RZ, 0x1 ;  /* 0x0000001717003211 */ /* 0x000fe200078f08ff */
[----:B------:R-:W-:Y:S01]  /*0820*/  VOTEU.ALL UP1, P0 ;  /* 0x00000000003f7886 */ /* 0x000fe20000020000 */
[----:B------:R-:W-:Y:S01]  /*0830*/  LOP3.LUT P0, RZ, R4, 0x7, RZ, 0xc0, !PT ;  /* 0x0000000704ff7812 */ /* 0x000fe2000780c0ff */
[----:B---3--:R-:W-:Y:S01]  /*0840*/  IMAD R5, R21, R20, R6 ;  /* 0x0000001415057224 */ /* 0x008fe200078e0206 */
[----:B------:R-:W-:-:S02]  /*0850*/  @P3 SHF.R.S32.HI R0, RZ, 0x1, R0 ;  /* 0x00000001ff003819 */ /* 0x000fc40000011400 */
[----:B------:R-:W-:Y:S02]  /*0860*/  ISETP.LT.U32.AND P0, PT, R23, 0x2, !P0 ;  /* 0x000000021700780c */ /* 0x000fe40004701070 */
[----:B------:R-:W-:Y:S02]  /*0870*/  @P3 ISETP.NE.AND P4, PT, R0, R5, PT ;  /* 0x000000050000320c */ /* 0x000fe40003f85270 */
[----:B------:R-:W-:Y:S01]  /*0880*/  SEL R5, RZ, 0x1, !P0 ;  /* 0x00000001ff057807 */ /* 0x000fe20004000000 */
[----:B------:R0:W1:Y:S01]  /*0890*/  @!UP1 SYNCS.EXCH.64 URZ, [UR5+0x68], UR6 ;  /* 0x00006806053f95b2 */ /* 0x0000620008000100 */
[----:B------:R-:W-:Y:S01]  /*08a0*/  NOP ;  /* 0x0000000000007918 */ /* 0x000fe20000000000 */
[----:B------:R-:W-:-:S04]  /*08b0*/  @P3 SEL R22, RZ, 0x1, P4 ;  /* 0x00000001ff163807 */ /* 0x000fc80002000000 */
[----:B------:R-:W-:Y:S02]  /*08c0*/  LOP3.LUT R22, R22, R5, RZ, 0xc0, !PT ;  /* 0x0000000516167212 */ /* 0x000fe400078ec0ff */
[----:B0-----:R-:W-:Y:S01]  /*08d0*/  R2UR UR5, R2 ;  /* 0x00000000020572ca */ /* 0x001fe200000e0000 */
[----:B------:R0:W3:Y:S01]  /*08e0*/  @!UP2 SYNCS.EXCH.64 URZ, [UR10+0x40], UR8 ;  /* 0x000040080a3fa5b2 */ /* 0x0000e20008000100 */
[----:B------:R0:W4:Y:S01]  /*08f0*/  @!UP3 SYNCS.EXCH.64 URZ, [UR10+0x48], UR8 ;  /* 0x000048080a3fb5b2 */ /* 0x0001220008000100 */
[----:B------:R0:W0:Y:S01]  /*0900*/  @!UP4 SYNCS.EXCH.64 URZ, [UR10+0x50], UR8 ;  /* 0x000050080a3fc5b2 */ /* 0x0000220008000100 */
[----:B------:R0:W0:Y:S01]  /*0910*/  @!UP5 SYNCS.EXCH.64 URZ, [UR10+0x58], UR8 ;  /* 0x000058080a3fd5b2 */ /* 0x0000220008000100 */
[----:B------:R-:W-:Y:S01]  /*0920*/  NOP ;  /* 0x0000000000007918 */ /* 0x000fe20000000000 */
[----:B--2---:R-:W-:Y:S09]  /*0930*/  @!P1 BRA `(.L_x_3) ;  /* 0x0000000000089947 */ /* 0x004ff20003800000 */
[----:B01-34-:R-:W-:Y:S01]  /*0940*/  UCGABAR_ARV ;  /* 0x00000000000079c7 */ /* 0x01bfe20008000000 */
[----:B------:R-:W-:Y:S05]  /*0950*/  BRA `(.L_x_4) ;  /* 0x0000000000047947 */ /* 0x000fea0003800000 */
.L_x_3:
[----:B01-34-:R-:W-:Y:S01]  /*0960*/  NOP ;  /* 0x0000000000007918 */ /* 0x01bfe20000000000 */
.L_x_4:
[----:B------:R-:W-:Y:S01]  /*0970*/  ULDC.64 UR6, c[0x0][0x598] ;  /* 0x0001660000067ab9 */ /* 0x000fe20000000a00 */
[----:B------:R-:W-:Y:S01]  /*0980*/  ULDC.64 UR52, c[0x0][0x208] ;  /* 0x0000820000347ab9 */ /* 0x000fe20000000a00 */
[----:B------:R-:W-:-:S04]  /*0990*/  ISETP.NE.U32.AND P0, PT, RZ, UR6, PT ;  /* 0x00000006ff007c0c */ /* 0x000fc8000bf05070 */
[----:B------:R-:W-:-:S13]  /*09a0*/  ISETP.NE.AND.EX P0, PT, RZ, UR7, PT, P0 ;  /* 0x00000007ff007c0c */ /* 0x000fda000bf05300 */
[----:B------:R-:W-:Y:S05]  /*09b0*/  @!P0 BRA `(.L_x_5) ;  /* 0x00000000001c8947 */ /* 0x000fea0003800000 */
[----:B------:R-:W0:Y:S02]  /*09c0*/  LDC.64 R8, c[0x0][0x598] ;  /* 0x00016600ff087b82 */ /* 0x000e240000000a00 */
[----:B0-----:R-:W2:Y:S02]  /*09d0*/  LDG.E.64 R8, desc[UR52][R8.64] ;  /* 0x0000003408087981 */ /* 0x001ea4000c1e1b00 */
[----:B--2---:R-:W-:-:S04]  /*09e0*/  ISETP.NE.U32.AND P0, PT, R8, RZ, PT ;  /* 0x000000ff0800720c */ /* 0x004fc80003f05070 */
[----:B------:R-:W-:-:S13]  /*09f0*/  ISETP.NE.AND.EX P0, PT, R9, RZ, PT, P0 ;  /* 0x000000ff0900720c */ /* 0x000fda0003f05300 */
[----:B------:R-:W-:Y:S05]  /*0a00*/  @!P0 BRA `(.L_x_5) ;  /* 0x0000000000088947 */ /* 0x000fea0003800000 */
[----:B------:R0:W5:Y:S01]  /*0a10*/  LD.E R2, desc[UR52][R8.64] ;  /* 0x0000003408027980 */ /* 0x000162000c101900 */
[----:B------:R-:W-:Y:S05]  /*0a20*/  BRA `(.L_x_6) ;  /* 0x0000000000247947 */ /* 0x000fea0003800000 */
.L_x_5:
[----:B------:R-:W-:Y:S02]  /*0a30*/  ULDC.64 UR6, c[0x0][0x588] ;  /* 0x0001620000067ab9 */ /* 0x000fe40000000a00 */
[----:B------:R-:W-:-:S04]  /*0a40*/  ISETP.NE.U32.AND P0, PT, RZ, UR6, PT ;  /* 0x00000006ff007c0c */ /* 0x000fc8000bf05070 */
[----:B------:R-:W-:-:S13]  /*0a50*/  ISETP.NE.AND.EX P0, PT, RZ, UR7, PT, P0 ;  /* 0x00000007ff007c0c */ /* 0x000fda000bf05300 */
[----:B------:R-:W-:Y:S05]  /*0a60*/  @!P0 BRA `(.L_x_7) ;  /* 0x00000000000c8947 */ /* 0x000fea0003800000 */
[----:B------:R-:W0:Y:S02]  /*0a70*/  LDC.64 R8, c[0x0][0x588] ;  /* 0x00016200ff087b82 */ /* 0x000e240000000a00 */
[----:B0-----:R1:W5:Y:S01]  /*0a80*/  LDG.E R2, desc[UR52][R8.64] ;  /* 0x0000003408027981 */ /* 0x001362000c1e1900 */
[----:B------:R-:W-:Y:S05]  /*0a90*/  BRA `(.L_x_6) ;  /* 0x0000000000087947 */ /* 0x000fea0003800000 */
.L_x_7:
[----:B------:R-:W-:Y:S02]  /*0aa0*/  ULDC UR6, c[0x0][0x580] ;  /* 0x0001600000067ab9 */ /* 0x000fe40000000800 */
[----:B------:R-:W-:-:S07]  /*0ab0*/  IMAD.U32 R2, RZ, RZ, UR6 ;  /* 0x00000006ff027e24 */ /* 0x000fce000f8e00ff */
.L_x_6:
[----:B------:R-:W-:Y:S02]  /*0ac0*/  ULDC.64 UR6, c[0x0][0x5a0] ;  /* 0x0001680000067ab9 */ /* 0x000fe40000000a00 */
[----:B------:R-:W-:-:S04]  /*0ad0*/  ISETP.NE.U32.AND P0, PT, RZ, UR6, PT ;  /* 0x00000006ff007c0c */ /* 0x000fc8000bf05070 */
[----:B------:R-:W-:-:S13]  /*0ae0*/  ISETP.NE.AND.EX P0, PT, RZ, UR7, PT, P0 ;  /* 0x00000007ff007c0c */ /* 0x000fda000bf05300 */
[----:B------:R-:W-:Y:S05]  /*0af0*/  @!P0 BRA `(.L_x_8) ;  /* 0x00000000001c8947 */ /* 0x000fea0003800000 */
[----:B01----:R-:W0:Y:S02]  /*0b00*/  LDC.64 R8, c[0x0][0x5a0] ;  /* 0x00016800ff087b82 */ /* 0x003e240000000a00 */
[----:B0-----:R-:W2:Y:S02]  /*0b10*/  LDG.E.64 R8, desc[UR52][R8.64] ;  /* 0x0000003408087981 */ /* 0x001ea4000c1e1b00 */
[----:B--2---:R-:W-:-:S04]  /*0b20*/  ISETP.NE.U32.AND P0, PT, R8, RZ, PT ;  /* 0x000000ff0800720c */ /* 0x004fc80003f05070 */
[----:B------:R-:W-:-:S13]  /*0b30*/  ISETP.NE.AND.EX P0, PT, R9, RZ, PT, P0 ;  /* 0x000000ff0900720c */ /* 0x000fda0003f05300 */
[----:B------:R-:W-:Y:S05]  /*0b40*/  @!P0 BRA `(.L_x_8) ;  /* 0x0000000000088947 */ /* 0x000fea0003800000 */
[----:B------:R0:W5:Y:S01]  /*0b50*/  LD.E R16, desc[UR52][R8.64] ;  /* 0x0000003408107980 */ /* 0x000162000c101900 */
[----:B------:R-:W-:Y:S05]  /*0b60*/  BRA `(.L_x_9) ;  /* 0x0000000000247947 */ /* 0x000fea0003800000 */
.L_x_8:
[----:B------:R-:W-:Y:S02]  /*0b70*/  ULDC.64 UR6, c[0x0][0x590] ;  /* 0x0001640000067ab9 */ /* 0x000fe40000000a00 */
[----:B------:R-:W-:-:S04]  /*0b80*/  ISETP.NE.U32.AND P0, PT, RZ, UR6, PT ;  /* 0x00000006ff007c0c */ /* 0x000fc8000bf05070 */
[----:B------:R-:W-:-:S13]  /*0b90*/  ISETP.NE.AND.EX P0, PT, RZ, UR7, PT, P0 ;  /* 0x00000007ff007c0c */ /* 0x000fda000bf05300 */
[----:B------:R-:W-:Y:S05]  /*0ba0*/  @!P0 BRA `(.L_x_10) ;  /* 0x00000000000c8947 */ /* 0x000fea0003800000 */
[----:B------:R-:W2:Y:S02]  /*0bb0*/  LDC.64 R16, c[0x0][0x590] ;  /* 0x00016400ff107b82 */ /* 0x000ea40000000a00 */
[----:B--2---:R2:W5:Y:S01]  /*0bc0*/  LDG.E R16, desc[UR52][R16.64] ;  /* 0x0000003410107981 */ /* 0x004562000c1e1900 */
[----:B------:R-:W-:Y:S05]  /*0bd0*/  BRA `(.L_x_9) ;  /* 0x0000000000087947 */ /* 0x000fea0003800000 */
.L_x_10:
[----:B------:R-:W-:Y:S02]  /*0be0*/  ULDC UR6, c[0x0][0x584] ;  /* 0x0001610000067ab9 */ /* 0x000fe40000000800 */
[----:B------:R-:W-:-:S07]  /*0bf0*/  IMAD.U32 R16, RZ, RZ, UR6 ;  /* 0x00000006ff107e24 */ /* 0x000fce000f8e00ff */
.L_x_9:
[----:B------:R-:W3:Y:S01]  /*0c00*/  LDC R0, c[0x0][0x65c] ;  /* 0x00019700ff007b82 */ /* 0x000ee20000000800 */
[----:B01----:R-:W-:Y:S01]  /*0c10*/  IMAD.U32 R8, RZ, RZ, UR14 ;  /* 0x0000000eff087e24 */ /* 0x003fe2000f8e00ff */
[----:B------:R-:W-:Y:S01]  /*0c20*/  UISETP.NE.AND UP0, UPT, UR13, 0x2, UPT ;  /* 0x000000020d00788c */ /* 0x000fe2000bf05270 */
[----:B------:R-:W-:Y:S01]  /*0c30*/  IMAD.MOV.U32 R9, RZ, RZ, RZ ;  /* 0x000000ffff097224 */ /* 0x000fe200078e00ff */
[----:B------:R-:W-:Y:S01]  /*0c40*/  ULDC UR8, c[0x0][0x28c] ;  /* 0x0000a30000087ab9 */ /* 0x000fe20000000800 */
[----:B------:R-:W-:Y:S01]  /*0c50*/  UMOV UR49, URZ ;  /* 0x0000003f00317c82 */ /* 0x000fe20008000000 */
[----:B------:R-:W-:Y:S02]  /*0c60*/  UIADD3 UR8, UR8, 0x3f, URZ ;  /* 0x0000003f08087890 */ /* 0x000fe4000fffe03f */
[----:B------:R-:W-:Y:S01]  /*0c70*/  PLOP3.LUT P0, PT, PT, PT, UP0, 0x80, 0x0 ;  /* 0x000000000000781c */ /* 0x000fe20003f0f008 */
[----:B------:R-:W-:Y:S01]  /*0c80*/  UMOV UR36, URZ ;  /* 0x0000003f00247c82 */ /* 0x000fe20008000000 */
[----:B------:R-:W-:Y:S01]  /*0c90*/  USHF.R.S32.HI UR9, URZ, 0x1f, UR8 ;  /* 0x0000001f3f097899 */ /* 0x000fe20008011408 */
[----:B------:R-:W-:-:S03]  /*0ca0*/  ULDC.64 UR10, c[0x0][0x650] ;  /* 0x00019400000a7ab9 */ /* 0x000fc60000000a00 */
[----:B------:R-:W-:-:S04]  /*0cb0*/  ULEA.HI UR9, UR9, UR8, URZ, 0x6 ;  /* 0x0000000809097291 */ /* 0x000fc8000f8f303f */
[----:B------:R-:W-:Y:S01]  /*0cc0*/  USHF.R.S32.HI UR38, URZ, 0x6, UR9 ;  /* 0x000000063f267899 */ /* 0x000fe20008011409 */
[----:B---3--:R-:W-:-:S13]  /*0cd0*/  ISETP.NE.AND P3, PT, R0, 0x1, PT ;  /* 0x000000010000780c */ /* 0x008fda0003f65270 */
[----:B------:R-:W0:Y:S01]  /*0ce0*/  @P3 LDC R11, c[0x0][0x10] ;  /* 0x00000400ff0b3b82 */ /* 0x000e220000000800 */
[----:B------:R-:W-:-:S07]  /*0cf0*/  @P3 MOV R7, RZ ;  /* 0x000000ff00073202 */ /* 0x000fce0000000f00 */
[----:B------:R-:W1:Y:S01]  /*0d00*/  @!P3 LDC R5, c[0x0][0xc] ;  /* 0x00000300ff05bb82 */ /* 0x000e620000000800 */
[----:B------:R-:W-:Y:S01]  /*0d10*/  ULDC UR6, c[0x0][0xc] ;  /* 0x0000030000067ab9 */ /* 0x000fe20000000800 */
[----:B------:R-:W-:Y:S01]  /*0d20*/  ULDC UR7, c[0x0][0x10] ;  /* 0x0000040000077ab9 */ /* 0x000fe20000000800 */
[----:B------:R-:W-:Y:S01]  /*0d30*/  ULDC UR8, c[0x0][0x14] ;  /* 0x0000050000087ab9 */ /* 0x000fe20000000800 */
[----:B------:R-:W-:-:S04]  /*0d40*/  UIMAD.WIDE.U32 UR6, UR6, UR7, URZ ;  /* 0x00000007060672a5 */ /* 0x000fc8000f8e003f */
[----:B------:R-:W-:Y:S02]  /*0d50*/  UIMAD.WIDE.U32 UR50, UR6, UR8, URZ ;  /* 0x00000008063272a5 */ /* 0x000fe4000f8e003f */
[----:B------:R-:W-:-:S04]  /*0d60*/  UIMAD UR39, UR7, UR8, URZ ;  /* 0x00000008072772a4 */ /* 0x000fc8000f8e023f */
[----:B------:R-:W-:Y:S01]  /*0d70*/  UIADD3 UR39, UR51, UR39, URZ ;  /* 0x0000002733277290 */ /* 0x000fe2000fffe03f */
[----:B0-----:R-:W-:-:S04]  /*0d80*/  @P3 IMAD.WIDE.U32 R10, R11, UR14, R6 ;  /* 0x0000000e0b0a3c25 */ /* 0x001fc8000f8e0006 */
[----:B------:R-:W-:Y:S02]  /*0d90*/  @P3 IMAD.MOV.U32 R13, RZ, RZ, R10 ;  /* 0x000000ffff0d3224 */ /* 0x000fe400078e000a */
[----:B-1----:R-:W-:-:S04]  /*0da0*/  @!P3 IMAD.WIDE.U32 R8, R6, R5, R8 ;  /* 0x000000050608b225 */ /* 0x002fc800078e0008 */
[----:B------:R-:W-:Y:S02]  /*0db0*/  @P3 IMAD.MOV.U32 R5, RZ, RZ, RZ ;  /* 0x000000ffff053224 */ /* 0x000fe400078e00ff */
[----:B------:R-:W-:Y:S02]  /*0dc0*/  @!P3 IMAD.MOV.U32 R13, RZ, RZ, R8 ;  /* 0x000000ffff0db224 */ /* 0x000fe400078e0008 */
[----:B------:R-:W-:Y:S01]  /*0dd0*/  @P3 IMAD.IADD R12, R11, 0x1, R5 ;  /* 0x000000010b0c3824 */ /* 0x000fe200078e0205 */
[----:B------:R-:W-:Y:S01]  /*0de0*/  @!P3 MOV R12, R9 ;  /* 0x00000009000cb202 */ /* 0x000fe20000000f00 */
[----:B------:R-:W-:Y:S01]  /*0df0*/  IMAD.MOV.U32 R28, RZ, RZ, R13 ;  /* 0x000000ffff1c7224 */ /* 0x000fe200078e000d */
[----:B------:R0:W-:Y:S03]  /*0e00*/  STL [R1+0x204], R13 ;  /* 0x0002040d01007387 */ /* 0x0001e60000100800 */
[----:B------:R-:W-:Y:S01]  /*0e10*/  IMAD.MOV.U32 R29, RZ, RZ, R12 ;  /* 0x000000ffff1d7224 */ /* 0x000fe200078e000c */
[----:B------:R0:W-:Y:S01]  /*0e20*/  STL [R1+0x200], R12 ;  /* 0x0002000c01007387 */ /* 0x0001e20000100800 */
[----:B------:R-:W-:Y:S05]  /*0e30*/  @P0 BRA `(.L_x_11) ;  /* 0x0000000000280947 */ /* 0x000fea0003800000 */
[----:B------:R-:W-:Y:S01]  /*0e40*/  IADD3 R28, P0, R28, UR50, RZ ;  /* 0x000000321c1c7c10 */ /* 0x000fe2000ff1e0ff */
[----:B------:R-:W-:Y:S02]  /*0e50*/  UISETP.GE.U32.AND UP0, UPT, UR38, 0x3, UPT ;  /* 0x000000032600788c */ /* 0x000fe4000bf06070 */
[----:B------:R-:W-:Y:S01]  /*0e60*/  UIMAD.WIDE.U32 UR6, UR38, -0x55555555, URZ ;  /* 0xaaaaaaab260678a5 */ /* 0x000fe2000f8e003f */
[----:B------:R-:W-:Y:S01]  /*0e70*/  IADD3.X R29, R29, UR39, RZ, P0, !PT ;  /* 0x000000271d1d7c10 */ /* 0x000fe200087fe4ff */
[----:B------:R1:W-:Y:S01]  /*0e80*/  STL [R1+0x204], R28 ;  /* 0x0002041c01007387 */ /* 0x0003e20000100800 */
[----:B------:R-:W-:Y:S01]  /*0e90*/  UMOV UR36, URZ ;  /* 0x0000003f00247c82 */ /* 0x000fe20008000000 */
[----:B------:R-:W-:Y:S02]  /*0ea0*/  USHF.R.U32.HI UR6, URZ, 0x1, UR7 ;  /* 0x000000013f067899 */ /* 0x000fe40008011607 */
[----:B------:R1:W-:Y:S02]  /*0eb0*/  STL [R1+0x200], R29 ;  /* 0x0002001d01007387 */ /* 0x0003e40000100800 */
[----:B------:R-:W-:-:S02]  /*0ec0*/  UIMAD UR49, UR6, -0x3, UR38 ;  /* 0xfffffffd063178a4 */ /* 0x000fc4000f8e0226 */
[----:B------:R-:W-:-:S12]  /*0ed0*/  @UP0 ULOP3.LUT UR36, UR6, 0x1, URZ, 0xc0, !UPT ;  /* 0x0000000106240892 */ /* 0x000fd8000f8ec03f */
.L_x_11:
[----:B------:R-:W-:Y:S01]  /*0ee0*/  ISETP.GE.U32.AND P0, PT, R28, UR10, PT ;  /* 0x0000000a1c007c0c */ /* 0x000fe2000bf06070 */
[----:B------:R-:W-:Y:S01]  /*0ef0*/  IMAD.MOV.U32 R18, RZ, RZ, -0x1 ;  /* 0xffffffffff127424 */ /* 0x000fe200078e00ff */
[----:B------:R-:W-:Y:S01]  /*0f00*/  PRMT R0, RZ, 0x7610, R0 ;  /* 0x00007610ff007816 */ /* 0x000fe20000000000 */
[----:B------:R-:W-:Y:S01]  /*0f10*/  IMAD.MOV.U32 R19, RZ, RZ, -0x1 ;  /* 0xffffffffff137424 */ /* 0x000fe200078e00ff */
[----:B------:R-:W-:Y:S01]  /*0f20*/  ISETP.GE.U32.AND.EX P0, PT, R29, UR11, PT, P0 ;  /* 0x0000000b1d007c0c */ /* 0x000fe2000bf06100 */
[----:B--2---:R-:W-:-:S12]  /*0f30*/  IMAD.MOV.U32 R17, RZ, RZ, -0x1 ;  /* 0xffffffffff117424 */ /* 0x004fd800078e00ff */
[----:B------:R-:W-:Y:S05]  /*0f40*/  @P0 BRA `(.L_x_12) ;  /* 0x0000000400300947 */ /* 0x000fea0003800000 */
[----:B------:R-:W2:Y:S01]  /*0f50*/  LDC.64 R18, c[0x0][0x628] ;  /* 0x00018a00ff127b82 */ /* 0x000ea20000000a00 */
[----:B------:R-:W-:Y:S02]  /*0f60*/  IMAD.MOV.U32 R8, RZ, RZ, R28 ;  /* 0x000000ffff087224 */ /* 0x000fe400078e001c */
[----:B------:R-:W-:-:S05]  /*0f70*/  IMAD.MOV.U32 R9, RZ, RZ, R29 ;  /* 0x000000ffff097224 */ /* 0x000fca00078e001d */
[----:B------:R-:W3:Y:S08]  /*0f80*/  LDC R0, c[0x0][0x630] ;  /* 0x00018c00ff007b82 */ /* 0x000ef00000000800 */
[----:B------:R-:W4:Y:S01]  /*0f90*/  LDC.64 R24, c[0x0][0x620] ;  /* 0x00018800ff187b82 */ /* 0x000f220000000a00 */
[----:B--2---:R-:W-:-:S04]  /*0fa0*/  ISETP.NE.U32.AND P0, PT, R18, RZ, PT ;  /* 0x000000ff1200720c */ /* 0x004fc80003f05070 */
[----:B------:R-:W-:-:S13]  /*0fb0*/  ISETP.NE.AND.EX P0, PT, R19, RZ, PT, P0 ;  /* 0x000000ff1300720c */ /* 0x000fda0003f05300 */
[----:B---34-:R-:W-:Y:S05]  /*0fc0*/  @!P0 BRA `(.L_x_13) ;  /* 0x0000000000288947 */ /* 0x018fea0003800000 */
[----:B------:R-:W2:Y:S02]  /*0fd0*/  LDC R5, c[0x0][0x634] ;  /* 0x00018d00ff057b82 */ /* 0x000ea40000000800 */
[----:B--2---:R-:W-:-:S04]  /*0fe0*/  IADD3 R5, P0, R28, R5, RZ ;  /* 0x000000051c057210 */ /* 0x004fc80007f1e0ff */
[----:B------:R-:W-:-:S05]  /*0ff0*/  IADD3.X R17, RZ, R29, RZ, P0, !PT ;  /* 0x0000001dff117210 */ /* 0x000fca00007fe4ff */
[----:B------:R-:W-:-:S04]  /*1000*/  IMAD.WIDE.U32 R8, R17, R18, RZ ;  /* 0x0000001211087225 */ /* 0x000fc800078e00ff */
[----:B------:R-:W-:-:S04]  /*1010*/  IMAD.WIDE.U32 R10, P0, R5, R19, R8 ;  /* 0x00000013050a7225 */ /* 0x000fc80007800008 */
[----:B------:R-:W-:-:S04]  /*1020*/  IMAD.WIDE.U32 R8, R5, R18, RZ ;  /* 0x0000001205087225 */ /* 0x000fc800078e00ff */
[----:B0-----:R-:W-:Y:S01]  /*1030*/  IMAD.X R13, RZ, RZ, RZ, P0 ;  /* 0x000000ffff0d7224 */ /* 0x001fe200000e06ff */
[----:B------:R-:W-:Y:S01]  /*1040*/  IADD3 RZ, P0, R9, R10, RZ ;  /* 0x0000000a09ff7210 */ /* 0x000fe20007f1e0ff */
[----:B------:R-:W-:-:S04]  /*1050*/  IMAD.MOV.U32 R12, RZ, RZ, R11 ;  /* 0x000000ffff0c7224 */ /* 0x000fc800078e000b */
[----:B------:R-:W-:-:S08]  /*1060*/  IMAD.WIDE.U32.X R8, R17, R19, R12, P0 ;  /* 0x0000001311087225 */ /* 0x000fd000000e040c */
.L_x_13:
[----:B------:R-:W2:Y:S01]  /*1070*/  LDC.64 R26, c[0x0][0x640] ;  /* 0x00019000ff1a7b82 */ /* 0x000ea20000000a00 */
[-CC-:B------:R-:W-:Y:S01]  /*1080*/  SHF.R.U64 R31, R8, R0.reuse, R9.reuse ;  /* 0x00000000081f7219 */ /* 0x180fe20000001209 */
[----:B------:R-:W-:Y:S01]  /*1090*/  IMAD.MOV.U32 R8, RZ, RZ, R28 ;  /* 0x000000ffff087224 */ /* 0x000fe200078e001c */
[----:B------:R-:W-:Y:S02]  /*10a0*/  SHF.R.U32.HI R0, RZ, R0, R9 ;  /* 0x00000000ff007219 */ /* 0x000fe40000011609 */
[----:B------:R-:W-:-:S03]  /*10b0*/  IADD3 R5, P0, RZ, -R31, RZ ;  /* 0x8000001fff057210 */ /* 0x000fc60007f1e0ff */
[----:B------:R-:W3:Y:S02]  /*10c0*/  LDC R10, c[0x0][0x618] ;  /* 0x00018600ff0a7b82 */ /* 0x000ee40000000800 */
[----:B------:R-:W-:-:S04]  /*10d0*/  IMAD.X R9, RZ, RZ, ~R0, P0 ;  /* 0x000000ffff097224 */ /* 0x000fc800000e0e00 */
[-C--:B------:R-:W-:Y:S02]  /*10e0*/  IMAD R0, R9, R24.reuse, RZ ;  /* 0x0000001809007224 */ /* 0x080fe400078e02ff */
[----:B------:R-:W4:Y:S01]  /*10f0*/  LDC R11, c[0x0][0x608] ;  /* 0x00018200ff0b7b82 */ /* 0x000f220000000800 */
[----:B------:R-:W-:Y:S02]  /*1100*/  IMAD.MOV.U32 R9, RZ, RZ, R29 ;  /* 0x000000ffff097224 */ /* 0x000fe400078e001d */
[----:B-1----:R-:W-:Y:S02]  /*1110*/  IMAD.MOV.U32 R29, RZ, RZ, 0x1 ;  /* 0x00000001ff1d7424 */ /* 0x002fe400078e00ff */
[----:B------:R-:W-:-:S03]  /*1120*/  IMAD.WIDE.U32 R8, R5, R24, R8 ;  /* 0x0000001805087225 */ /* 0x000fc600078e0008 */
[----:B------:R-:W1:Y:S01]  /*1130*/  LDC R18, c[0x0][0x658] ;  /* 0x00019600ff127b82 */ /* 0x000e620000000800 */
[----:B------:R-:W-:Y:S01]  /*1140*/  IMAD R5, R5, R25, R0 ;  /* 0x0000001905057224 */ /* 0x000fe200078e0200 */
[----:B--2---:R-:W-:-:S03]  /*1150*/  ISETP.NE.U32.AND P0, PT, R26, RZ, PT ;  /* 0x000000ff1a00720c */ /* 0x004fc60003f05070 */
[----:B------:R-:W-:Y:S01]  /*1160*/  IMAD.IADD R5, R9, 0x1, R5 ;  /* 0x0000000109057824 */ /* 0x000fe200078e0205 */
[----:B------:R-:W-:Y:S02]  /*1170*/  ISETP.NE.AND.EX P0, PT, R27, RZ, PT, P0 ;  /* 0x000000ff1b00720c */ /* 0x000fe40003f05300 */
[----:B------:R-:W2:Y:S01]  /*1180*/  LDC R25, c[0x0][0x600] ;  /* 0x00018000ff197b82 */ /* 0x000ea20000000800 */
[----:B------:R-:W-:Y:S02]  /*1190*/  MOV R9, 0xffffffff ;  /* 0xffffffff00097802 */ /* 0x000fe40000000f00 */
[-CC-:B---3--:R-:W-:Y:S02]  /*11a0*/  SHF.R.U64 R19, R8, R10.reuse, R5.reuse ;  /* 0x0000000a08137219 */ /* 0x188fe40000001205 */
[----:B------:R-:W-:-:S03]  /*11b0*/  SHF.R.U32.HI R0, RZ, R10, R5 ;  /* 0x0000000aff007219 */ /* 0x000fc60000011605 */
[----:B------:R-:W3:Y:S01]  /*11c0*/  LDC R24, c[0x0][0x648] ;  /* 0x00019200ff187b82 */ /* 0x000ee20000000800 */
[-CC-:B----4-:R-:W-:Y:S02]  /*11d0*/  SHF.R.U64 R32, R19, R11.reuse, R0.reuse ;  /* 0x0000000b13207219 */ /* 0x190fe40000001200 */
[----:B------:R-:W-:-:S05]  /*11e0*/  SHF.R.U32.HI R5, RZ, R11, R0 ;  /* 0x0000000bff057219 */ /* 0x000fca0000011600 */
[----:B------:R-:W4:Y:S01]  /*11f0*/  LDC R28, c[0x0][0x638] ;  /* 0x00018e00ff1c7b82 */ /* 0x000f220000000800 */
[-CC-:B-1----:R-:W-:Y:S02]  /*1200*/  SHF.R.U64 R34, R32, R18.reuse, R5.reuse ;  /* 0x0000001220227219 */ /* 0x182fe40000001205 */
[-C--:B------:R-:W-:Y:S02]  /*1210*/  SHF.L.U32 R0, R9, R18.reuse, RZ ;  /* 0x0000001209007219 */ /* 0x080fe400000006ff */
[----:B------:R-:W-:Y:S01]  /*1220*/  SHF.R.U32.HI R9, RZ, R18, R5 ;  /* 0x00000012ff097219 */ /* 0x000fe20000011605 */
[----:B------:R-:W-:Y:S01]  /*1230*/  IMAD.MOV.U32 R8, RZ, RZ, R34 ;  /* 0x000000ffff087224 */ /* 0x000fe200078e0022 */
[----:B------:R-:W-:Y:S01]  /*1240*/  LOP3.LUT R5, RZ, R0, RZ, 0x33, !PT ;  /* 0x00000000ff057212 */ /* 0x000fe200078e33ff */
[----:B------:R-:W1:Y:S01]  /*1250*/  LDC R30, c[0x0][0x610] ;  /* 0x00018400ff1e7b82 */ /* 0x000e620000000800 */
[----:B------:R-:W-:Y:S05]  /*1260*/  @!P0 BRA `(.L_x_14) ;  /* 0x0000000000288947 */ /* 0x000fea0003800000 */
[----:B0-----:R-:W0:Y:S02]  /*1270*/  LDC R13, c[0x0][0x64c] ;  /* 0x00019300ff0d7b82 */ /* 0x001e240000000800 */
[----:B0-----:R-:W-:-:S05]  /*1280*/  IADD3 R13, P0, R34, R13, RZ ;  /* 0x0000000d220d7210 */ /* 0x001fca0007f1e0ff */
[----:B------:R-:W-:-:S04]  /*1290*/  IMAD.X R17, RZ, RZ, R9, P0 ;  /* 0x000000ffff117224 */ /* 0x000fc800000e0609 */
[----:B------:R-:W-:-:S04]  /*12a0*/  IMAD.WIDE.U32 R8, R17, R26, RZ ;  /* 0x0000001a11087225 */ /* 0x000fc800078e00ff */
[----:B------:R-:W-:-:S04]  /*12b0*/  IMAD.WIDE.U32 R10, P0, R13, R27, R8 ;  /* 0x0000001b0d0a7225 */ /* 0x000fc80007800008 */
[----:B------:R-:W-:-:S04]  /*12c0*/  IMAD.WIDE.U32 R8, R13, R26, RZ ;  /* 0x0000001a0d087225 */ /* 0x000fc800078e00ff */
[----:B------:R-:W-:Y:S01]  /*12d0*/  IMAD.X R13, RZ, RZ, RZ, P0 ;  /* 0x000000ffff0d7224 */ /* 0x000fe200000e06ff */
[----:B------:R-:W-:Y:S01]  /*12e0*/  IADD3 RZ, P0, R9, R10, RZ ;  /* 0x0000000a09ff7210 */ /* 0x000fe20007f1e0ff */
[----:B------:R-:W-:-:S04]  /*12f0*/  IMAD.MOV.U32 R12, RZ, RZ, R11 ;  /* 0x000000ffff0c7224 */ /* 0x000fc800078e000b */
[----:B------:R-:W-:-:S08]  /*1300*/  IMAD.WIDE.U32.X R8, R17, R27, R12, P0 ;  /* 0x0000001b11087225 */ /* 0x000fd000000e040c */
.L_x_14:
[----:B---3--:R-:W-:Y:S01]  /*1310*/  SHF.R.U64 R7, R8, R24, R9 ;  /* 0x0000001808077219 */ /* 0x008fe20000001209 */
[----:B--2---:R-:W-:Y:S01]  /*1320*/  VIADD R8, R25, 0xffffffff ;  /* 0xffffffff19087836 */ /* 0x004fe20000000000 */
[----:B------:R-:W-:Y:S01]  /*1330*/  SHF.L.U32 R0, R29, R18, RZ ;  /* 0x000000121d007219 */ /* 0x000fe200000006ff */
[----:B------:R-:W-:Y:S01]  /*1340*/  @P3 IMAD R14, R21, R20, R6 ;  /* 0x00000014150e3224 */ /* 0x000fe200078e0206 */
[----:B------:R-:W-:Y:S01]  /*1350*/  LOP3.LUT R5, R32, R5, RZ, 0xc0, !PT ;  /* 0x0000000520057212 */ /* 0x000fe200078ec0ff */
[----:B------:R-:W-:Y:S01]  /*1360*/  IMAD.MOV.U32 R6, RZ, RZ, 0x1 ;  /* 0x00000001ff067424 */ /* 0x000fe200078e00ff */
[----:B------:R-:W-:Y:S01]  /*1370*/  IADD3 R9, -R7, RZ, RZ ;  /* 0x000000ff07097210 */ /* 0x000fe20007ffe1ff */
[----:B------:R-:W-:Y:S01]  /*1380*/  IMAD.MOV.U32 R17, RZ, RZ, R31 ;  /* 0x000000ffff117224 */ /* 0x000fe200078e001f */
[----:B------:R-:W-:Y:S01]  /*1390*/  LOP3.LUT R8, R19, R8, RZ, 0xc0, !PT ;  /* 0x0000000813087212 */ /* 0x000fe200078ec0ff */
[----:B------:R-:W-:Y:S02]  /*13a0*/  IMAD R5, R0, R7, R5 ;  /* 0x0000000700057224 */ /* 0x000fe400078e0205 */
[----:B----4-:R-:W-:-:S02]  /*13b0*/  IMAD R0, R9, R28, R34 ;  /* 0x0000001c09007224 */ /* 0x010fc400078e0222 */
[----:B-1----:R-:W-:Y:S02]  /*13c0*/  IMAD R18, R5, R30, R14 ;  /* 0x0000001e05127224 */ /* 0x002fe400078e020e */
[----:B------:R-:W-:Y:S01]  /*13d0*/  IMAD R5, R0, R25, R8 ;  /* 0x0000001900057224 */ /* 0x000fe200078e0208 */
[----:B------:R-:W-:-:S04]  /*13e0*/  PRMT R0, R6, 0x7610, R0 ;  /* 0x0000761006007816 */ /* 0x000fc80000000000 */
[----:B------:R-:W-:Y:S02]  /*13f0*/  SEL R19, R5, R18, !P3 ;  /* 0x0000001205137207 */ /* 0x000fe40005800000 */
[----:B------:R-:W-:-:S07]  /*1400*/  SEL R18, R18, R5, !P3 ;  /* 0x0000000512127207 */ /* 0x000fce0005800000 */
.L_x_12:
[----:B------:R-:W-:Y:S05]  /*1410*/  @!P1 BRA `(.L_x_15) ;  /* 0x00000000000c9947 */ /* 0x000fea0003800000 */
[----:B------:R-:W-:Y:S01]  /*1420*/  UCGABAR_WAIT ;  /* 0x0000000000007dc7 */ /* 0x000fe20008000000 */
[----:B------:R-:W-:Y:S01]  /*1430*/  CCTL.IVALL ;  /* 0x00000000ff00798f */ /* 0x000fe20002000000 */
[----:B------:R-:W-:Y:S05]  /*1440*/  BRA `(.L_x_16) ;  /* 0x0000000000047947 */ /* 0x000fea0003800000 */
.L_x_15:
[----:B------:R-:W-:Y:S06]  /*1450*/  BAR.SYNC.DEFER_BLOCKING 0x0 ;  /* 0x0000000000007b1d */ /* 0x000fec0000010000 */
.L_x_16:
[----:B------:R-:W-:Y:S05]  /*1460*/  @!P2 BRA `(.L_x_17) ;  /* 0x0000018c0068a947 */ /* 0x000fea0003800000 */
[----:B------:R-:W-:-:S06]  /*1470*/  UISETP.GT.U32.AND UP0, UPT, UR12, 0x1, UPT ;  /* 0x000000010c00788c */ /* 0x000fcc000bf04070 */
[----:B------:R-:W-:-:S13]  /*1480*/  PLOP3.LUT P0, PT, PT, PT, UP0, 0x80, 0x0 ;  /* 0x000000000000781c */ /* 0x000fda0003f0f008 */
[----:B------:R-:W-:Y:S05]  /*1490*/  @P0 EXIT ;  /* 0x000000000000094d */ /* 0x000fea0003800000 */
.L_x_18:
[----:B------:R-:W-:-:S08]  /*14a0*/  NOP ;  /* 0x0000000000007918 */ /* 0x000fd00000000000 */
[----:B------:R-:W2:Y:S02]  /*14b0*/  USETMAXREG.TRY_ALLOC.CTAPOOL UP0, 0xf0 ;  /* 0x000000f0000079c8 */ /* 0x000ea40008000600 */
[----:B--2---:R-:W-:-:S13]  /*14c0*/  PLOP3.LUT P0, PT, PT, PT, UP0, 0x80, 0x0 ;  /* 0x000000000000781c */ /* 0x004fda0003f0f008 */
[----:B------:R-:W-:Y:S05]  /*14d0*/  @!P0 BRA `(.L_x_18) ;  /* 0xfffffffc00f08947 */ /* 0x000fea000383ffff */
[----:B------:R-:W-:-:S13]  /*14e0*/  LOP3.LUT P0, RZ, R0, 0xff, RZ, 0xc0, !PT ;  /* 0x000000ff00ff7812 */ /* 0x000fda000780c0ff */
[----:B------:R-:W-:Y:S05]  /*14f0*/  @!P0 EXIT ;  /* 0x000000000000894d */ /* 0x000fea0003800000 */
[----:B------:R-:W2:Y:S01]  /*1500*/  S2UR UR4, SR_CgaCtaId ;  /* 0x00000000000479c3 */ /* 0x000ea20000008800 */
[CC--:B------:R-:W-:Y:S01]  /*1510*/  LEA.HI R0, R15.reuse, R4.reuse, RZ, 0x2 ;  /* 0x000000040f007211 */ /* 0x0c0fe200078f10ff */
[----:B------:R-:W-:Y:S01]  /*1520*/  UMOV UR42, 0x400 ;  /* 0x00000400002a7882 */ /* 0x000fe20000000000 */
[----:B------:R-:W-:Y:S01]  /*1530*/  LEA.HI R15, R15, R4, RZ, 0x5 ;  /* 0x000000040f0f7211 */ /* 0x000fe200078f28ff */
[----:B------:R-:W-:Y:S01]  /*1540*/  UIADD3 UR5, UR5, -0x1, URZ ;  /* 0xffffffff05057890 */ /* 0x000fe2000fffe03f */
[--C-:B------:R-:W-:Y:S01]  /*1550*/  SHF.R.S32.HI R6, RZ, 0x2, R0.reuse ;  /* 0x00000002ff067819 */ /* 0x100fe20000011400 */
[----:B------:R-:W-:Y:S01]  /*1560*/  UISETP.LT.AND UP0, UPT, UR38, 0x1, UPT ;  /* 0x000000012600788c */ /* 0x000fe2000bf01270 */
[----:B------:R-:W-:Y:S01]  /*1570*/  SHF.R.S32.HI R3, RZ, 0x1f, R0 ;  /* 0x0000001fff037819 */ /* 0x000fe20000011400 */
[----:B------:R-:W-:Y:S01]  /*1580*/  USHF.L.U32 UR41, UR5, 0x3, URZ ;  /* 0x0000000305297899 */ /* 0x000fe2000800063f */
[----:B------:R-:W-:Y:S01]  /*1590*/  SHF.R.S32.HI R15, RZ, 0x5, R15 ;  /* 0x00000005ff0f7819 */ /* 0x000fe2000001140f */
[----:B------:R-:W-:Y:S01]  /*15a0*/  USEL UR44, UR38, 0x1, UP0 ;  /* 0x00000001262c7887 */ /* 0x000fe20008000000 */
[----:B------:R-:W-:Y:S01]  /*15b0*/  LEA.HI R3, R3, R6, RZ, 0x3 ;  /* 0x0000000603037211 */ /* 0x000fe200078f18ff */
[----:B------:R-:W-:-:S02]  /*15c0*/  UISETP.NE.AND UP0, UPT, UR5, URZ, UPT ;  /* 0x0000003f0500728c */ /* 0x000fc4000bf05270 */
[----:B------:R-:W-:Y:S01]  /*15d0*/  ULOP3.LUT UR48, UR41, 0x8, URZ, 0xc0, !UPT ;  /* 0x0000000829307892 */ /* 0x000fe2000f8ec03f */
[----:B------:R-:W-:Y:S01]  /*15e0*/  LOP3.LUT R3, R3, 0xfffffff8, RZ, 0xc0, !PT ;  /* 0xfffffff803037812 */ /* 0x000fe200078ec0ff */
[----:B------:R-:W-:Y:S02]  /*15f0*/  USHF.L.U32 UR40, UR38, 0x1, URZ ;  /* 0x0000000126287899 */ /* 0x000fe4000800063f */
[----:B------:R-:W-:Y:S02]  /*1600*/  UIADD3 UR44, -UR44, UR38, URZ ;  /* 0x000000262c2c7290 */ /* 0x000fe4000fffe13f */
[----:B------:R-:W-:Y:S01]  /*1610*/  IMAD.IADD R6, R6, 0x1, -R3 ;  /* 0x0000000106067824 */ /* 0x000fe200078e0a03 */
[----:B------:R-:W-:Y:S01]  /*1620*/  LOP3.LUT R3, R0, 0xfffffffc, RZ, 0xc0, !PT ;  /* 0xfffffffc00037812 */ /* 0x000fe200078ec0ff */
[----:B------:R-:W-:Y:S02]  /*1630*/  ULOP3.LUT UR45, UR41, 0x8, URZ, 0xc, !UPT ;  /* 0x00000008292d7892 */ /* 0x000fe4000f8e0c3f */
[C-C-:B------:R-:W-:Y:S01]  /*1640*/  IMAD R0, R15.reuse, -0x10, -R6.reuse ;  /* 0xfffffff00f007824 */ /* 0x140fe200078e0a06 */
[--C-:B------:R-:W-:Y:S01]  /*1650*/  SHF.R.S32.HI R7, RZ, 0x1f, R6.reuse ;  /* 0x0000001fff077819 */ /* 0x100fe20000011406 */
[----:B--2---:R-:W-:Y:S01]  /*1660*/  ULEA UR42, UR4, UR42, 0x18 ;  /* 0x0000002a042a7291 */ /* 0x004fe2000f8ec03f */
[----:B------:R-:W-:Y:S01]  /*1670*/  IMAD.IADD R3, R4, 0x1, -R3 ;  /* 0x0000000104037824 */ /* 0x000fe200078e0a03 */
[----:B------:R-:W-:Y:S01]  /*1680*/  USEL UR46, URZ, 0x1, UP0 ;  /* 0x000000013f2e7887 */ /* 0x000fe20008000000 */
[----:B------:R-:W-:Y:S01]  /*1690*/  ULDC UR4, c[0x0][0x284] ;  /* 0x0000a10000047ab9 */ /* 0x000fe20000000800 */
[----:B------:R-:W-:-:S02]  /*16a0*/  IMAD.WIDE R4, R15, 0x10, R6 ;  /* 0x000000100f047825 */ /* 0x000fc400078e0206 */
[----:B------:R2:W-:Y:S01]  /*16b0*/  STL [R1+0x208], R3 ;  /* 0x0002080301007387 */ /* 0x0005e20000100800 */
[----:B------:R-:W-:Y:S01]  /*16c0*/  UIADD3 UR43, UR42, 0x40, URZ ;  /* 0x000000402a2b7890 */ /* 0x000fe2000fffe03f */
[----:B------:R-:W-:Y:S01]  /*16d0*/  VIADD R0, R0, UR4 ;  /* 0x0000000400007c36 */ /* 0x000fe20008000000 */
[----:B------:R-:W-:Y:S02]  /*16e0*/  ULOP3.LUT UR48, UR48, 0x18, URZ, 0x3c, !UPT ;  /* 0x0000001830307892 */ /* 0x000fe4000f8e3c3f */
[----:B------:R-:W-:Y:S02]  /*16f0*/  UIADD3 UR47, UR41, UR43, URZ ;  /* 0x0000002b292f7290 */ /* 0x000fe4000fffe03f */
[----:B------:R2:W-:Y:S04]  /*1700*/  STL [R1+0x20c], R0 ;  /* 0x00020c0001007387 */ /* 0x0005e80000100800 */
[----:B------:R2:W-:Y:S06]  /*1710*/  STL.64 [R1+0x210], R4 ;  /* 0x0002100401007387 */ /* 0x0005ec0000100a00 */
.L_x_550:
[----:B--2---:R-:W-:Y:S01]  /*1720*/  IMAD.U32 R3, RZ, RZ, UR46 ;  /* 0x0000002eff037e24 */ /* 0x004fe2000f8e00ff */
[----:B------:R-:W-:Y:S01]  /*1730*/  MOV R152, UR43 ;  /* 0x0000002b00987c02 */ /* 0x000fe20008000f00 */
[----:B------:R-:W-:Y:S02]  /*1740*/  ULDC UR4, c[0x0][0x28c] ;  /* 0x0000a30000047ab9 */ /* 0x000fe40000000800 */
[----:B------:R-:W-:Y:S02]  /*1750*/  ISETP.LT.AND P1, PT, RZ, UR4, PT ;  /* 0x00000004ff007c0c */ /* 0x000fe4000bf21270 */
[----:B------:R-:W-:-:S04]  /*1760*/  SHF.L.U32 R3, R3, 0x1f, RZ ;  /* 0x0000001f03037819 */ /* 0x000fc800000006ff */
[----:B------:R-:W2:Y:S02]  /*1770*/  SYNCS.PHASECHK.TRANS64.TRYWAIT P0, [R152+UR41], R3 ;  /* 0x00000003980075a7 */ /* 0x000ea40008000169 */
[----:B-12-45:R-:W-:Y:S05]  /*1780*/  @!P0 BRA `(.L_x_19) ;  /* 0x0000019800a08947 */ /* 0x036fea0003800000 */
.L_x_571:
[----:B------:R-:W-:Y:S05]  /*1790*/  @P1 BRA `(.L_x_20) ;  /* 0x0000000000401947 */ /* 0x000fea0003800000 */
[----:B--2---:R-:W-:Y:S01]  /*17a0*/  MOV R0, 0x0 ;  /* 0x0000000000007802 */ /* 0x004fe20000000f00 */
[----:B------:R-:W-:Y:S01]  /*17b0*/  ULDC.64 UR4, c[0x4][0x68] ;  /* 0x01001a0000047ab9 */ /* 0x000fe20000000a00 */
[----:B------:R-:W-:Y:S01]  /*17c0*/  ULDC.64 UR6, c[0x4][0x8] ;  /* 0x0100020000067ab9 */ /* 0x000fe20000000a00 */
[----:B------:R-:W-:Y:S01]  /*17d0*/  IMAD.U32 R4, RZ, RZ, UR4 ;  /* 0x00000004ff047e24 */ /* 0x000fe2000f8e00ff */
[----:B------:R2:W3:Y:S01]  /*17e0*/  LDC.64 R14, c[0x4][R0] ;  /* 0x01000000000e7b82 */ /* 0x0004e20000000a00 */
[----:B------:R-:W-:Y:S01]  /*17f0*/  IMAD.U32 R5, RZ, RZ, UR5 ;  /* 0x00000005ff057e24 */ /* 0x000fe2000f8e00ff */
[----:B------:R-:W-:Y:S01]  /*1800*/  ULDC.64 UR4, c[0x4][0x70] ;  /* 0x01001c0000047ab9 */ /* 0x000fe20000000a00 */
[----:B------:R-:W-:Y:S01]  /*1810*/  IMAD.U32 R10, RZ, RZ, UR6 ;  /* 0x00000006ff0a7e24 */ /* 0x000fe2000f8e00ff */
[----:B------:R-:W-:Y:S01]  /*1820*/  MOV R8, 0x1e1 ;  /* 0x000001e100087802 */ /* 0x000fe20000000f00 */
[----:B------:R-:W-:Y:S02]  /*1830*/  IMAD.U32 R6, RZ, RZ, UR4 ;  /* 0x00000004ff067e24 */ /* 0x000fe4000f8e00ff */
[----:B------:R-:W-:-:S02]  /*1840*/  IMAD.U32 R7, RZ, RZ, UR5 ;  /* 0x00000005ff077e24 */ /* 0x000fc4000f8e00ff */
[----:B------:R-:W-:Y:S02]  /*1850*/  IMAD.U32 R11, RZ, RZ, UR7 ;  /* 0x00000007ff0b7e24 */ /* 0x000fe4000f8e00ff */
[----:B0-----:R-:W-:Y:S02]  /*1860*/  IMAD.MOV.U32 R12, RZ, RZ, 0x1 ;  /* 0x00000001ff0c7424 */ /* 0x001fe400078e00ff */
[----:B--2---:R-:W-:-:S07]  /*1870*/  IMAD.MOV.U32 R13, RZ, RZ, RZ ;  /* 0x000000ffff0d7224 */ /* 0x004fce00078e00ff */
[----:B------:R-:W-:-:S07]  /*1880*/  LEPC R20, `(.L_x_20) ;  /* 0x000000001014794e */ /* 0x000fce0000000000 */
[----:B-1-3-5:R-:W-:Y:S05]  /*1890*/  CALL.ABS.NOINC R14 ;  /* 0x000000000e007343 */ /* 0x02afea0003c00000 */
.L_x_20:
[----:B------:R-:W-:-:S06]  /*18a0*/  ULOP3.LUT UR4, UR37, 0x1, URZ, 0xfc, !UPT ;  /* 0x0000000125047892 */ /* 0x000fcc000f8efc3f */
[----:B--2---:R-:W-:-:S05]  /*18b0*/  IMAD.U32 R0, RZ, RZ, UR4 ;  /* 0x00000004ff007e24 */ /* 0x004fca000f8e00ff */
[----:B------:R-:W-:-:S13]  /*18c0*/  ISETP.NE.AND P0, PT, R0, 0x3, PT ;  /* 0x000000030000780c */ /* 0x000fda0003f05270 */
[----:B------:R-:W-:Y:S05]  /*18d0*/  @!P0 BRA `(.L_x_21) ;  /* 0x0000000000048947 */ /* 0x000fea0003800000 */
[----:B------:R-:W-:Y:S01]  /*18e0*/  BPT.TRAP 0x1 ;  /* 0x000000040000795c */ /* 0x000fe20000300000 */
.L_x_21:
[----:B------:R-:W-:Y:S02]  /*18f0*/  IMAD.U32 R3, RZ, RZ, UR49 ;  /* 0x00000031ff037e24 */ /* 0x000fe4000f8e00ff */
[----:B------:R-:W-:-:S03]  /*1900*/  IMAD.U32 R0, RZ, RZ, UR36 ;  /* 0x00000024ff007e24 */ /* 0x000fc6000f8e00ff */
[----:B------:R-:W-:Y:S02]  /*1910*/  LEA R3, R3, UR42, 0x3 ;  /* 0x0000002a03037c11 */ /* 0x000fe4000f8e18ff */
[----:B------:R-:W-:-:S04]  /*1920*/  SHF.L.U32 R0, R0, 0x1f, RZ ;  /* 0x0000001f00007819 */ /* 0x000fc800000006ff */
[----:B------:R2:W3:Y:S01]  /*1930*/  SYNCS.PHASECHK.TRANS64.TRYWAIT P1, [R3+URZ], R0 ;  /* 0x00000000030075a7 */ /* 0x0004e2000802017f */
[----:B------:R-:W-:Y:S05]  /*1940*/  @!P0 BRA `(.L_x_22) ;  /* 0x0000000000048947 */ /* 0x000fea0003800000 */
[----:B------:R-:W-:Y:S01]  /*1950*/  BPT.TRAP 0x1 ;  /* 0x000000040000795c */ /* 0x000fe20000300000 */
.L_x_22:
[----:B------:R-:W-:-:S05]  /*1960*/  IMAD.U32 R4, RZ, RZ, UR44 ;  /* 0x0000002cff047e24 */ /* 0x000fca000f8e00ff */
[----:B------:R-:W-:Y:S01]  /*1970*/  ISETP.GE.AND P2, PT, R4, 0x1, PT ;  /* 0x000000010400780c */ /* 0x000fe20003f46270 */
[----:B---3--:R-:W-:-:S12]  /*1980*/  @P1 BRA `(.L_x_23) ;  /* 0x0000000000081947 */ /* 0x008fd80003800000 */
[----:B------:R-:W3:Y:S02]  /*1990*/  SYNCS.PHASECHK.TRANS64.TRYWAIT P1, [R3+URZ], R0 ;  /* 0x00000000030075a7 */ /* 0x000ee4000802017f */
[----:B---3--:R-:W-:Y:S05]  /*19a0*/  @!P1 BRA `(.L_x_24) ;  /* 0x0000019800309947 */ /* 0x008fea0003800000 */
.L_x_23:
[----:B------:R-:W-:Y:S05]  /*19b0*/  WARPSYNC.ALL ;  /* 0x0000000000007948 */ /* 0x000fea0003800000 */
[----:B------:R-:W-:Y:S01]  /*19c0*/  UIADD3 UR5, UR42, 0x100, URZ ;  /* 0x000001002a057890 */ /* 0x000fe2000fffe03f */
[----:B-1----:R-:W-:Y:S01]  /*19d0*/  WARPGROUP.ARRIVE ;  /* 0x00000000000079c5 */ /* 0x002fe20000000000 */
[----:B------:R-:W-:Y:S01]  /*19e0*/  UIADD3 UR4, UR42, 0x6100, URZ ;  /* 0x000061002a047890 */ /* 0x000fe2000fffe03f */
[----:B------:R-:W-:Y:S01]  /*19f0*/  STL [R1+0x2e4], R23 ;  /* 0x0002e41701007387 */ /* 0x000fe20000100800 */
[----:B------:R-:W-:Y:S02]  /*1a00*/  USHF.R.U32.HI UR5, URZ, 0x4, UR5 ;  /* 0x000000043f057899 */ /* 0x000fe40008011605 */
[----:B------:R-:W-:Y:S01]  /*1a10*/  USHF.R.U32.HI UR4, URZ, 0x4, UR4 ;  /* 0x000000043f047899 */ /* 0x000fe20008011604 */
[----:B------:R1:W-:Y:S01]  /*1a20*/  STL [R1+0x2e0], R22 ;  /* 0x0002e01601007387 */ /* 0x0003e20000100800 */
[----:B------:R-:W-:-:S02]  /*1a30*/  ULOP3.LUT UR5, UR5, 0x3fff, URZ, 0xc0, !UPT ;  /* 0x00003fff05057892 */ /* 0x000fc4000f8ec03f */
[----:B------:R-:W-:Y:S01]  /*1a40*/  ULOP3.LUT UR4, UR4, 0x3fff, URZ, 0xc0, !UPT ;  /* 0x00003fff04047892 */ /* 0x000fe2000f8ec03f */
[----:B------:R4:W-:Y:S01]  /*1a50*/  STL [R1+0x2dc], R19 ;  /* 0x0002dc1301007387 */ /* 0x0009e20000100800 */
[----:B------:R-:W-:Y:S02]  /*1a60*/  ULOP3.LUT UR9, UR5, 0x10000, URZ, 0xfc, !UPT ;  /* 0x0001000005097892 */ /* 0x000fe4000f8efc3f */
[----:B------:R-:W-:Y:S01]  /*1a70*/  ULOP3.LUT UR8, UR4, 0x10000, URZ, 0xfc, !UPT ;  /* 0x0001000004087892 */ /* 0x000fe2000f8efc3f */
[----:B------:R0:W-:Y:S01]  /*1a80*/  STL [R1+0x2d8], R18 ;  /* 0x0002d81201007387 */ /* 0x0001e20000100800 */
[----:B------:R-:W-:Y:S02]  /*1a90*/  ULEA UR11, UR49, UR9, 0x9 ;  /* 0x00000009310b7291 */ /* 0x000fe4000f8e483f */
[----:B------:R-:W-:Y:S01]  /*1aa0*/  ULEA UR10, UR49, UR8, 0xc ;  /* 0x00000008310a7291 */ /* 0x000fe2000f8e603f */
[----:B------:R0:W-:Y:S01]  /*1ab0*/  STL [R1+0x2d4], R17 ;  /* 0x0002d41101007387 */ /* 0x0001e20000100800 */
[----:B------:R-:W-:Y:S01]  /*1ac0*/  UMOV UR5, 0x40000040 ;  /* 0x4000004000057882 */ /* 0x000fe20000000000 */
[----:B------:R-:W-:-:S02]  /*1ad0*/  UMOV UR7, 0x40000040 ;  /* 0x4000004000077882 */ /* 0x000fc40000000000 */
[----:B------:R-:W-:Y:S01]  /*1ae0*/  UMOV UR4, UR11 ;  /* 0x0000000b00047c82 */ /* 0x000fe20008000000 */
[----:B-----5:R0:W-:Y:S01]  /*1af0*/  STL [R1+0x2d0], R16 ;  /* 0x0002d01001007387 */ /* 0x0201e20000100800 */
[----:B------:R-:W-:Y:S02]  /*1b00*/  UMOV UR6, UR10 ;  /* 0x0000000a00067c82 */ /* 0x000fe40008000000 */
[----:B------:R-:W-:Y:S01]  /*1b10*/  HGMMA.64x256x16.F32.BF16 R24, gdesc[UR4], RZ, !UPT, gsb0 ;  /* 0x03e00000041879f0 */ /* 0x000fe2000c0018ff */
[----:B------:R0:W-:Y:S01]  /*1b20*/  STL [R1+0x2cc], R2 ;  /* 0x0002cc0201007387 */ /* 0x0001e20000100800 */
[----:B------:R-:W-:Y:S01]  /*1b30*/  UIADD3 UR6, UR10, 0x800, URZ ;  /* 0x000008000a067890 */ /* 0x000fe2000fffe03f */
[----:B------:R-:W-:Y:S01]  /*1b40*/  UMOV UR7, 0x40000040 ;  /* 0x4000004000077882 */ /* 0x000fe20000000000 */
[----:B------:R-:W-:Y:S02]  /*1b50*/  WARPGROUP.DEPBAR.LE gsb0, 0x0 ;  /* 0x00008000000079c5 */ /* 0x000fe40000010000 */
[----:B------:R-:W-:Y:S01]  /*1b60*/  STL.64 [R1], R24 ;  /* 0x0000001801007387 */ /* 0x000fe20000100a00 */
[----:B------:R-:W-:Y:S01]  /*1b70*/  MOV R235, R46 ;  /* 0x0000002e00eb7202 */ /* 0x000fe20000000f00 */
[----:B------:R-:W-:Y:S01]  /*1b80*/  IMAD.MOV.U32 R234, RZ, RZ, R47 ;  /* 0x000000ffffea7224 */ /* 0x000fe200078e002f */
[----:B------:R-:W-:Y:S01]  /*1b90*/  MOV R228, R53 ;  /* 0x0000003500e47202 */ /* 0x000fe20000000f00 */
[----:B------:R-:W-:Y:S01]  /*1ba0*/  STL.64 [R1+0x8], R26 ;  /* 0x0000081a01007387 */ /* 0x000fe20000100a00 */
[----:B------:R-:W-:Y:S01]  /*1bb0*/  IMAD.MOV.U32 R233, RZ, RZ, R48 ;  /* 0x000000ffffe97224 */ /* 0x000fe200078e0030 */
[----:B------:R-:W-:Y:S01]  /*1bc0*/  MOV R221, R60 ;  /* 0x0000003c00dd7202 */ /* 0x000fe20000000f00 */
[----:B------:R-:W-:Y:S01]  /*1bd0*/  IMAD.MOV.U32 R232, RZ, RZ, R49 ;  /* 0x000000ffffe87224 */ /* 0x000fe200078e0031 */
        /* <DEDUP_REMOVED lines=32> */
[----:B------:R-:W-:Y:S01]  /*1de0*/  MOV R207, R123 ;  /* 0x0000007b00cf7202 */ /* 0x000fe20000000f00 */
[----:B------:R-:W-:Y:S01]  /*1df0*/  IMAD.MOV.U32 R153, RZ, RZ, R69 ;  /* 0x000000ffff997224 */ /* 0x000fe200078e0045 */
[----:B-1----:R-:W-:Y:S01]  /*1e00*/  MOV R22, R130 ;  /* 0x0000008200167202 */ /* 0x002fe20000000f00 */
[----:B------:R-:W-:Y:S01]  /*1e10*/  IMAD.MOV.U32 R154, RZ, RZ, R70 ;  /* 0x000000ffff9a7224 */ /* 0x000fe200078e0046 */
[----:B------:R-:W-:Y:S01]  /*1e20*/  MOV R15, R137 ;  /* 0x00000089000f7202 */ /* 0x000fe20000000f00 */
[----:B------:R-:W-:Y:S01]  /*1e30*/  IMAD.MOV.U32 R155, RZ, RZ, R71 ;  /* 0x000000ffff9b7224 */ /* 0x000fe200078e0047 */
[----:B------:R-:W-:Y:S01]  /*1e40*/  MOV R8, R144 ;  /* 0x0000009000087202 */ /* 0x000fe20000000f00 */
[----:B------:R-:W-:Y:S01]  /*1e50*/  IMAD.MOV.U32 R156, RZ, RZ, R72 ;  /* 0x000000ffff9c7224 */ /* 0x000fe200078e0048 */
[----:B------:R1:W-:Y:S01]  /*1e60*/  STL.64 [R1+0x50], R44 ;  /* 0x0000502c01007387 */ /* 0x0003e20000100a00 */
[----:B------:R-:W-:Y:S01]  /*1e70*/  IMAD.MOV.U32 R157, RZ, RZ, R73 ;  /* 0x000000ffff9d7224 */ /* 0x000fe200078e0049 */
[----:B--23--:R-:W-:Y:S01]  /*1e80*/  MOV R0, R151 ;  /* 0x0000009700007202 */ /* 0x00cfe20000000f00 */
[----:B------:R-:W-:Y:S01]  /*1e90*/  IMAD.MOV.U32 R159, RZ, RZ, R75 ;  /* 0x000000ffff9f7224 */ /* 0x000fe200078e004b */
[----:B------:R-:W-:Y:S01]  /*1ea0*/  STL [R1+0x598], R152 ;  /* 0x0005989801007387 */ /* 0x000fe20000100800 */
[----:B------:R-:W-:-:S02]  /*1eb0*/  IMAD.MOV.U32 R160, RZ, RZ, R76 ;  /* 0x000000ffffa07224 */ /* 0x000fc400078e004c */
[----:B------:R-:W-:Y:S02]  /*1ec0*/  IMAD.MOV.U32 R161, RZ, RZ, R77 ;  /* 0x000000ffffa17224 */ /* 0x000fe400078e004d */
[----:B------:R-:W-:Y:S02]  /*1ed0*/  IMAD.MOV.U32 R162, RZ, RZ, R78 ;  /* 0x000000ffffa27224 */ /* 0x000fe400078e004e */
[----:B------:R-:W-:Y:S02]  /*1ee0*/  IMAD.MOV.U32 R163, RZ, RZ, R79 ;  /* 0x000000ffffa37224 */ /* 0x000fe400078e004f */
[----:B------:R-:W-:Y:S02]  /*1ef0*/  IMAD.MOV.U32 R164, RZ, RZ, R80 ;  /* 0x000000ffffa47224 */ /* 0x000fe400078e0050 */
[----:B------:R-:W-:Y:S02]  /*1f00*/  IMAD.MOV.U32 R166, RZ, RZ, R82 ;  /* 0x000000ffffa67224 */ /* 0x000fe400078e0052 */
        /* <DEDUP_REMOVED lines=43> */
[----:B----4-:R-:W-:Y:S02]  /*21c0*/  IMAD.MOV.U32 R19, RZ, RZ, R133 ;  /* 0x000000ffff137224 */ /* 0x010fe400078e0085 */
[----:B0-----:R-:W-:Y:S02]  /*21d0*/  IMAD.MOV.U32 R18, RZ, RZ, R134 ;  /* 0x000000ffff127224 */ /* 0x001fe400078e0086 */
        /* <DEDUP_REMOVED lines=14> */
[----:B-1----:R-:W-:-:S06]  /*22c0*/  WARPGROUP.ARRIVE ;  /* 0x00000000000079c5 */ /* 0x002fcc0000000000 */
[----:B------:R-:W-:Y:S03]  /*22d0*/  HGMMA.64x256x16.F32.BF16 R24, gdesc[UR4], RZ, !UPT, gsb0 ;  /* 0x03e00000041879f0 */ /* 0x000fe6000c0018ff */
[----:B------:R-:W-:Y:S02]  /*22e0*/  WARPGROUP.DEPBAR.LE gsb0, 0x0 ;  /* 0x00008000000079c5 */ /* 0x000fe40000010000 */
[----:B------:R-:W-:Y:S04]  /*22f0*/  STL.64 [R1+0x590], R150 ;  /* 0x0005909601007387 */ /* 0x000fe80000100a00 */
        /* <DEDUP_REMOVED lines=20> */
[----:B------:R0:W-:Y:S04]  /*2440*/  STL.64 [R1+0x4e8], R108 ;  /* 0x0004e86c01007387 */ /* 0x0001e80000100a00 */
[----:B0-----:R-:W2:Y:S04]  /*2450*/  LDL.LU R108, [R1] ;  /* 0x00000000016c7983 */ /* 0x001ea80000300800 */
[----:B------:R-:W2:Y:S04]  /*2460*/  LDL.LU R109, [R1+0x4] ;  /* 0x00000400016d7983 */ /* 0x000ea80000300800 */
        /* <DEDUP_REMOVED lines=19> */
[----:B------:R-:W2:Y:S01]  /*25a0*/  LDL.LU R129, [R1+0x54] ;  /* 0x0000540001817983 */ /* 0x000ea20000300800 */
[----:B------:R-:W-:Y:S01]  /*25b0*/  IMAD.MOV.U32 R130, RZ, RZ, R235 ;  /* 0x000000ffff827224 */ /* 0x000fe200078e00eb */
[----:B------:R-:W-:Y:S01]  /*25c0*/  MOV R136, R229 ;  /* 0x000000e500887202 */ /* 0x000fe20000000f00 */
[----:B------:R-:W-:Y:S01]  /*25d0*/  IMAD.MOV.U32 R131, RZ, RZ, R234 ;  /* 0x000000ffff837224 */ /* 0x000fe200078e00ea */
[----:B------:R-:W-:Y:S01]  /*25e0*/  MOV R143, R222 ;  /* 0x000000de008f7202 */ /* 0x000fe20000000f00 */
[----:B------:R-:W-:Y:S01]  /*25f0*/  IMAD.MOV.U32 R132, RZ, RZ, R233 ;  /* 0x000000ffff847224 */ /* 0x000fe200078e00e9 */
[----:B------:R-:W-:Y:S01]  /*2600*/  MOV R150, R215 ;  /* 0x000000d700967202 */ /* 0x000fe20000000f00 */
[----:B------:R-:W-:Y:S01]  /*2610*/  IMAD.MOV.U32 R133, RZ, RZ, R232 ;  /* 0x000000ffff857224 */ /* 0x000fe200078e00e8 */
[----:B------:R-:W-:Y:S01]  /*2620*/  UIADD3 UR4, UR11, 0x2, URZ ;  /* 0x000000020b047890 */ /* 0x000fe2000fffe03f */
[----:B------:R-:W-:Y:S01]  /*2630*/  IMAD.MOV.U32 R134, RZ, RZ, R231 ;  /* 0x000000ffff867224 */ /* 0x000fe200078e00e7 */
[----:B------:R-:W-:Y:S01]  /*2640*/  MOV R231, R5 ;  /* 0x0000000500e77202 */ /* 0x000fe20000000f00 */
[----:B------:R-:W-:Y:S01]  /*2650*/  IMAD.MOV.U32 R135, RZ, RZ, R230 ;  /* 0x000000ffff877224 */ /* 0x000fe200078e00e6 */
[----:B------:R-:W-:Y:S01]  /*2660*/  UIADD3 UR6, UR10, 0x2, URZ ;  /* 0x000000020a067890 */ /* 0x000fe2000fffe03f */
[----:B------:R-:W-:Y:S01]  /*2670*/  IMAD.MOV.U32 R137, RZ, RZ, R228 ;  /* 0x000000ffff897224 */ /* 0x000fe200078e00e4 */
[----:B------:R-:W-:Y:S01]  /*2680*/  UMOV UR5, 0x40000040 ;  /* 0x4000004000057882 */ /* 0x000fe20000000000 */
[----:B------:R-:W-:Y:S01]  /*2690*/  IMAD.MOV.U32 R138, RZ, RZ, R227 ;  /* 0x000000ffff8a7224 */ /* 0x000fe200078e00e3 */
[----:B------:R-:W-:Y:S01]  /*26a0*/  UMOV UR7, 0x40000040 ;  /* 0x4000004000077882 */ /* 0x000fe20000000000 */
[----:B------:R-:W-:-:S02]  /*26b0*/  IMAD.MOV.U32 R139, RZ, RZ, R226 ;  /* 0x000000ffff8b7224 */ /* 0x000fc400078e00e2 */
[----:B------:R-:W-:Y:S02]  /*26c0*/  IMAD.MOV.U32 R140, RZ, RZ, R225 ;  /* 0x000000ffff8c7224 */ /* 0x000fe400078e00e1 */
[----:B------:R-:W-:Y:S01]  /*26d0*/  IMAD.MOV.U32 R141, RZ, RZ, R224 ;  /* 0x000000ffff8d7224 */ /* 0x000fe200078e00e0 */
[----:B------:R-:W-:Y:S01]  /*26e0*/  MOV R224, R12 ;  /* 0x0000000c00e07202 */ /* 0x000fe20000000f00 */
[----:B------:R-:W-:Y:S02]  /*26f0*/  IMAD.MOV.U32 R142, RZ, RZ, R223 ;  /* 0x000000ffff8e7224 */ /* 0x000fe400078e00df */
[----:B------:R-:W-:Y:S02]  /*2700*/  IMAD.MOV.U32 R144, RZ, RZ, R221 ;  /* 0x000000ffff907224 */ /* 0x000fe400078e00dd */
[----:B------:R-:W-:Y:S02]  /*2710*/  IMAD.MOV.U32 R145, RZ, RZ, R220 ;  /* 0x000000ffff917224 */ /* 0x000fe400078e00dc */
        /* <DEDUP_REMOVED lines=26> */
[----:B------:R-:W-:-:S06]  /*28c0*/  IMAD.MOV.U32 R235, RZ, RZ, R0 ;  /* 0x000000ffffeb7224 */ /* 0x000fcc00078e0000 */
[----:B--2---:R-:W-:-:S06]  /*28d0*/  WARPGROUP.ARRIVE ;  /* 0x00000000000079c5 */ /* 0x004fcc0000000000 */
[----:B------:R-:W-:Y:S03]  /*28e0*/  HGMMA.64x256x16.F32.BF16 R108, gdesc[UR4], R108, gsb0 ;  /* 0x03e00000046c79f0 */ /* 0x000fe6000800186c */
[----:B------:R-:W-:Y:S02]  /*28f0*/  WARPGROUP.DEPBAR.LE gsb0, 0x0 ;  /* 0x00008000000079c5 */ /* 0x000fe40000010000 */
[----:B------:R-:W-:Y:S04]  /*2900*/  STL.64 [R1], R108 ;  /* 0x0000006c01007387 */ /* 0x000fe80000100a00 */
        /* <DEDUP_REMOVED lines=63> */
[----:B0-----:R-:W2:Y:S04]  /*2d00*/  LDL.LU R152, [R1+0x598] ;  /* 0x0005980001987983 */ /* 0x001ea80000300800 */
[----:B------:R-:W3:Y:S04]  /*2d10*/  LDL.LU.64 R150, [R1+0x590] ;  /* 0x0005900001967983 */ /* 0x000ee80000300a00 */
        /* <DEDUP_REMOVED lines=20> */
[----:B------:R-:W3:Y:S01]  /*2e60*/  LDL.LU.64 R108, [R1+0x4e8] ;  /* 0x0004e800016c7983 */ /* 0x000ee20000300a00 */
[----:B------:R-:W-:Y:S01]  /*2e70*/  UIADD3 UR6, UR10, 0x802, URZ ;  /* 0x000008020a067890 */ /* 0x000fe2000fffe03f */
[----:B------:R-:W-:Y:S01]  /*2e80*/  UMOV UR7, 0x40000040 ;  /* 0x4000004000077882 */ /* 0x000fe20000000000 */
[----:B---3--:R-:W-:-:S07]  /*2e90*/  WARPGROUP.ARRIVE ;  /* 0x00000000000079c5 */ /* 0x008fce0000000000 */
[----:B------:R-:W-:Y:S03]  /*2ea0*/  HGMMA.64x256x16.F32.BF16 R24, gdesc[UR4], R24, gsb0 ;  /* 0x03e00000041879f0 */ /* 0x000fe60008001818 */
        /* <DEDUP_REMOVED lines=65> */
[----:B0-----:R-:W3:Y:S04]  /*32c0*/  LDL.LU.64 R24, [R1] ;  /* 0x0000000001187983 */ /* 0x001ee80000300a00 */
        /* <DEDUP_REMOVED lines=63> */
[----:B------:R-:W-:-:S02]  /*36c0*/  UIADD3 UR4, UR11, 0x4, URZ ;  /* 0x000000040b047890 */ /* 0x000fc4000fffe03f */
[----:B------:R-:W-:Y:S01]  /*36d0*/  UIADD3 UR6, UR10, 0x4, URZ ;  /* 0x000000040a067890 */ /* 0x000fe2000fffe03f */
[----:B------:R-:W-:Y:S01]  /*36e0*/  UMOV UR5, 0x40000040 ;  /* 0x4000004000057882 */ /* 0x000fe20000000000 */
[----:B------:R-:W-:Y:S01]  /*36f0*/  UMOV UR7, 0x40000040 ;  /* 0x4000004000077882 */ /* 0x000fe20000000000 */
[----:B---3--:R-:W-:-:S06]  /*3700*/  WARPGROUP.ARRIVE ;  /* 0x00000000000079c5 */ /* 0x008fcc0000000000 */
[----:B------:R-:W-:Y:S03]  /*3710*/  HGMMA.64x256x16.F32.BF16 R24, gdesc[UR4], R24, gsb0 ;  /* 0x03e00000041879f0 */ /* 0x000fe60008001818 */
[----:B------:R-:W-:Y:S02]  /*3720*/  WARPGROUP.DEPBAR.LE gsb0, 0x0 ;  /* 0x00008000000079c5 */ /* 0x000fe40000010000 */
[----:B------:R-:W-:Y:S01]  /*3730*/  STL.64 [R1], R24 ;  /* 0x0000001801007387 */ /* 0x000fe20000100a00 */
        /* <DEDUP_REMOVED lines=39> */
[----:B------:R0:W-:Y:S01]  /*39b0*/  STL.64 [R1+0x50], R44 ;  /* 0x0000502c01007387 */ /* 0x0001e20000100a00 */
[----:B------:R-:W-:Y:S01]  /*39c0*/  IMAD.MOV.U32 R213, RZ, RZ, R129 ;  /* 0x000000ffffd57224 */ /* 0x000fe200078e0081 */
[----:B------:R-:W-:Y:S01]  /*39d0*/  MOV R160, R76 ;  /* 0x0000004c00a07202 */ /* 0x000fe20000000f00 */
[----:B------:R-:W-:Y:S01]  /*39e0*/  IMAD.MOV.U32 R210, RZ, RZ, R126 ;  /* 0x000000ffffd27224 */ /* 0x000fe200078e007e */
[----:B------:R-:W3:Y:S01]  /*39f0*/  LDL.LU.64 R150, [R1+0x4e0] ;  /* 0x0004e00001967983 */ /* 0x000ee20000300a00 */
        /* <DEDUP_REMOVED lines=16> */
[----:B------:R-:W-:-:S02]  /*3b00*/  IMAD.MOV.U32 R201, RZ, RZ, R117 ;  /* 0x000000ffffc97224 */ /* 0x000fc400078e0075 */
[----:B------:R-:W-:Y:S01]  /*3b10*/  IMAD.MOV.U32 R198, RZ, RZ, R114 ;  /* 0x000000ffffc67224 */ /* 0x000fe200078e0072 */
[----:B------:R-:W3:Y:S01]  /*3b20*/  LDL.LU.64 R140, [R1+0x4b8] ;  /* 0x0004b800018c7983 */ /* 0x000ee20000300a00 */
[----:B------:R-:W-:Y:S02]  /*3b30*/  IMAD.MOV.U32 R199, RZ, RZ, R115 ;  /* 0x000000ffffc77224 */ /* 0x000fe400078e0073 */
[----:B------:R-:W-:Y:S01]  /*3b40*/  IMAD.MOV.U32 R196, RZ, RZ, R112 ;  /* 0x000000ffffc47224 */ /* 0x000fe200078e0070 */
[----:B------:R-:W3:Y:S01]  /*3b50*/  LDL.LU.64 R138, [R1+0x4b0] ;  /* 0x0004b000018a7983 */ /* 0x000ee20000300a00 */
[----:B------:R-:W-:Y:S02]  /*3b60*/  IMAD.MOV.U32 R197, RZ, RZ, R113 ;  /* 0x000000ffffc57224 */ /* 0x000fe400078e0071 */
        /* <DEDUP_REMOVED lines=83> */
[----:B------:R-:W-:-:S03]  /*40a0*/  IMAD.MOV.U32 R22, RZ, RZ, R47 ;  /* 0x000000ffff167224 */ /* 0x000fc600078e002f */
        /* <DEDUP_REMOVED lines=18> */
[----:B0-----:R-:W3:Y:S04]  /*41d0*/  LDL.LU.64 R44, [R1+0x338] ;  /* 0x00033800012c7983 */ /* 0x001ee80000300a00 */
        /* <DEDUP_REMOVED lines=11> */
[----:B------:R-:W-:-:S02]  /*4290*/  UMOV UR7, 0x40000040 ;  /* 0x4000004000077882 */ /* 0x000fc40000000000 */
[----:B--2---:R-:W-:Y:S01]  /*42a0*/  STL [R1+0x2c8], R152 ;  /* 0x0002c89801007387 */ /* 0x004fe20000100800 */
[----:B---3--:R-:W-:-:S06]  /*42b0*/  WARPGROUP.ARRIVE ;  /* 0x00000000000079c5 */ /* 0x008fcc0000000000 */
        /* <DEDUP_REMOVED lines=66> */
[----:B------:R-:W-:Y:S01]  /*46e0*/  IMAD.MOV.U32 R132, RZ, RZ, R19 ;  /* 0x000000ffff847224 */ /* 0x000fe200078e0013 */
[----:B------:R-:W-:Y:S01]  /*46f0*/  UIADD3 UR4, UR11, 0x6, URZ ;  /* 0x000000060b047890 */ /* 0x000fe2000fffe03f */
[----:B------:R-:W-:Y:S01]  /*4700*/  IMAD.MOV.U32 R133, RZ, RZ, R18 ;  /* 0x000000ffff857224 */ /* 0x000fe200078e0012 */
[----:B------:R-:W-:Y:S01]  /*4710*/  UIADD3 UR6, UR10, 0x6, URZ ;  /* 0x000000060a067890 */ /* 0x000fe2000fffe03f */
[----:B------:R-:W-:Y:S01]  /*4720*/  IMAD.MOV.U32 R134, RZ, RZ, R17 ;  /* 0x000000ffff867224 */ /* 0x000fe200078e0011 */
[----:B------:R-:W-:Y:S01]  /*4730*/  UMOV UR5, 0x40000040 ;  /* 0x4000004000057882 */ /* 0x000fe20000000000 */
[----:B------:R-:W-:Y:S01]  /*4740*/  IMAD.MOV.U32 R135, RZ, RZ, R16 ;  /* 0x000000ffff877224 */ /* 0x000fe200078e0010 */
[----:B------:R-:W-:Y:S01]  /*4750*/  UMOV UR7, 0x40000040 ;  /* 0x4000004000077882 */ /* 0x000fe20000000000 */
[----:B------:R-:W-:Y:S01]  /*4760*/  IMAD.MOV.U32 R136, RZ, RZ, R2 ;  /* 0x000000ffff887224 */ /* 0x000fe200078e0002 */
[----:B------:R0:W5:Y:S01]  /*4770*/  LDL.LU R23, [R1+0x2e4] ;  /* 0x0002e40001177983 */ /* 0x0001620000300800 */
[----:B------:R-:W-:-:S02]  /*4780*/  IMAD.MOV.U32 R220, RZ, RZ, R21 ;  /* 0x000000ffffdc7224 */ /* 0x000fc400078e0015 */
[----:B------:R-:W-:Y:S01]  /*4790*/  IMAD.MOV.U32 R221, RZ, RZ, R20 ;  /* 0x000000ffffdd7224 */ /* 0x000fe200078e0014 */
[----:B------:R0:W5:Y:S01]  /*47a0*/  LDL.LU R22, [R1+0x2e0] ;  /* 0x0002e00001167983 */ /* 0x0001620000300800 */
[----:B------:R-:W-:Y:S02]  /*47b0*/  IMAD.MOV.U32 R222, RZ, RZ, R15 ;  /* 0x000000ffffde7224 */ /* 0x000fe400078e000f */
[----:B------:R-:W-:Y:S01]  /*47c0*/  IMAD.MOV.U32 R223, RZ, RZ, R14 ;  /* 0x000000ffffdf7224 */ /* 0x000fe200078e000e */
[----:B------:R0:W5:Y:S01]  /*47d0*/  LDL.LU R19, [R1+0x2dc] ;  /* 0x0002dc0001137983 */ /* 0x0001620000300800 */
[----:B------:R-:W-:Y:S02]  /*47e0*/  IMAD.MOV.U32 R224, RZ, RZ, R13 ;  /* 0x000000ffffe07224 */ /* 0x000fe400078e000d */
        /* <DEDUP_REMOVED lines=80> */
[----:B-1----:R0:W5:Y:S04]  /*4cf0*/  LDL.LU R152, [R1+0x2c8] ;  /* 0x0002c80001987983 */ /* 0x0021680000300800 */
[----:B------:R-:W2:Y:S04]  /*4d00*/  LDL.LU.64 R150, [R1+0x2c0] ;  /* 0x0002c00001967983 */ /* 0x000ea80000300a00 */
        /* <DEDUP_REMOVED lines=20> */
[----:B------:R-:W2:Y:S01]  /*4e50*/  LDL.LU.64 R108, [R1+0x218] ;  /* 0x00021800016c7983 */ /* 0x000ea20000300a00 */
[----:B------:R-:W-:Y:S01]  /*4e60*/  UIADD3 UR6, UR10, 0x806, URZ ;  /* 0x000008060a067890 */ /* 0x000fe2000fffe03f */
[----:B------:R-:W-:Y:S01]  /*4e70*/  UMOV UR7, 0x40000040 ;  /* 0x4000004000077882 */ /* 0x000fe20000000000 */
[----:B--2---:R-:W-:-:S07]  /*4e80*/  WARPGROUP.ARRIVE ;  /* 0x00000000000079c5 */ /* 0x004fce0000000000 */
[----:B------:R-:W-:Y:S03]  /*4e90*/  HGMMA.64x256x16.F32.BF16 R24, gdesc[UR4], R24, gsb0 ;  /* 0x03e00000041879f0 */ /* 0x000fe60008001818 */
[----:B------:R-:W-:Y:S02]  /*4ea0*/  WARPGROUP.DEPBAR.LE gsb0, 0x0 ;  /* 0x00008000000079c5 */ /* 0x000fe40000010000 */
[----:B0-----:R-:W-:Y:S05]  /*4eb0*/  @!P2 BRA `(.L_x_25) ;  /* 0x0000004000c8a947 */ /* 0x001fea0003800000 */
[----:B------:R-:W-:Y:S01]  /*4ec0*/  UIADD3 UR10, UR49, 0x1, URZ ;  /* 0x00000001310a7890 */ /* 0x000fe2000fffe03f */
[----:B------:R-:W-:Y:S01]  /*4ed0*/  UMOV UR11, UR44 ;  /* 0x0000002c000b7c82 */ /* 0x000fe20008000000 */
[----:B------:R-:W-:Y:S02]  /*4ee0*/  UMOV UR12, UR49 ;  /* 0x00000031000c7c82 */ /* 0x000fe40008000000 */
[----:B------:R-:W-:-:S04]  /*4ef0*/  UISETP.NE.AND UP0, UPT, UR10, 0x3, UPT ;  /* 0x000000030a00788c */ /* 0x000fc8000bf05270 */
[----:B------:R-:W-:Y:S02]  /*4f00*/  USEL UR4, URZ, 0x1, UP0 ;  /* 0x000000013f047887 */ /* 0x000fe40008000000 */
[----:B------:R-:W-:Y:S02]  /*4f10*/  USEL UR10, UR10, URZ, UP0 ;  /* 0x0000003f0a0a7287 */ /* 0x000fe40008000000 */
[----:B------:R-:W-:-:S06]  /*4f20*/  ULOP3.LUT UR4, UR36, UR4, URZ, 0x3c, !UPT ;  /* 0x0000000424047292 */ /* 0x000fcc000f8e3c3f */
[----:B------:R-:W-:-:S07]  /*4f30*/  IMAD.U32 R0, RZ, RZ, UR4 ;  /* 0x00000004ff007e24 */ /* 0x000fce000f8e00ff */
.L_x_32:
[----:B------:R-:W-:Y:S05]  /*4f40*/  @!P0 BRA `(.L_x_26) ;  /* 0x0000000000048947 */ /* 0x000fea0003800000 */
[----:B------:R-:W-:Y:S01]  /*4f50*/  BPT.TRAP 0x1 ;  /* 0x000000040000795c */ /* 0x000fe20000300000 */
.L_x_26:
[----:B------:R-:W-:Y:S01]  /*4f60*/  ULEA UR4, UR10, UR42, 0x3 ;  /* 0x0000002a0a047291 */ /* 0x000fe2000f8e183f */
[----:B------:R-:W-:-:S08]  /*4f70*/  SHF.L.U32 R3, R0, 0x1f, RZ ;  /* 0x0000001f00037819 */ /* 0x000fd000000006ff */
[----:B------:R0:W1:Y:S01]  /*4f80*/  SYNCS.PHASECHK.TRANS64.TRYWAIT P1, [UR4], R3 ;  /* 0x00000003ff0075a7 */ /* 0x0000620008020144 */
[----:B------:R-:W-:Y:S05]  /*4f90*/  @!P0 BRA `(.L_x_27) ;  /* 0x0000000000048947 */ /* 0x000fea0003800000 */
[----:B------:R-:W-:Y:S01]  /*4fa0*/  BPT.TRAP 0x1 ;  /* 0x000000040000795c */ /* 0x000fe20000300000 */
.L_x_27:
[----:B-1----:R-:W-:Y:S05]  /*4fb0*/  @P1 BRA `(.L_x_28) ;  /* 0x0000000000081947 */ /* 0x002fea0003800000 */
[----:B------:R-:W1:Y:S02]  /*4fc0*/  SYNCS.PHASECHK.TRANS64.TRYWAIT P1, [UR4], R3 ;  /* 0x00000003ff0075a7 */ /* 0x000e640008020144 */
[----:B-1----:R-:W-:Y:S05]  /*4fd0*/  @!P1 BRA `(.L_x_29) ;  /* 0x0000016000b89947 */ /* 0x002fea0003800000 */
.L_x_28:
        /* <DEDUP_REMOVED lines=64> */
[----:B--2---:R-:W2:Y:S04]  /*53e0*/  LDL.LU.64 R24, [R1] ;  /* 0x0000000001187983 */ /* 0x004ea80000300a00 */
        /* <DEDUP_REMOVED lines=63> */
[----:B------:R-:W-:-:S02]  /*57e0*/  ULEA UR14, UR10, UR9, 0x9 ;  /* 0x000000090a0e7291 */ /* 0x000fc4000f8e483f */
[----:B------:R-:W-:Y:S01]  /*57f0*/  ULEA UR13, UR10, UR8, 0xc ;  /* 0x000000080a0d7291 */ /* 0x000fe2000f8e603f */
[----:B-----5:R-:W-:Y:S01]  /*5800*/  STL [R1+0x2e8], R23 ;  /* 0x0002e81701007387 */ /* 0x020fe20000100800 */
[----:B------:R-:W-:Y:S01]  /*5810*/  UMOV UR5, 0x40000040 ;  /* 0x4000004000057882 */ /* 0x000fe20000000000 */
[----:B------:R-:W-:Y:S02]  /*5820*/  UMOV UR7, 0x40000040 ;  /* 0x4000004000077882 */ /* 0x000fe40000000000 */
[----:B------:R-:W-:Y:S01]  /*5830*/  UMOV UR4, UR14 ;  /* 0x0000000e00047c82 */ /* 0x000fe20008000000 */
[----:B------:R-:W-:Y:S01]  /*5840*/  STL [R1+0x2e4], R22 ;  /* 0x0002e41601007387 */ /* 0x000fe20000100800 */
[----:B------:R-:W-:-:S03]  /*5850*/  UMOV UR6, UR13 ;  /* 0x0000000d00067c82 */ /* 0x000fc60008000000 */
[----:B------:R-:W-:Y:S04]  /*5860*/  STL [R1+0x2e0], R19 ;  /* 0x0002e01301007387 */ /* 0x000fe80000100800 */
[----:B------:R-:W-:Y:S04]  /*5870*/  STL [R1+0x2dc], R18 ;  /* 0x0002dc1201007387 */ /* 0x000fe80000100800 */
[----:B------:R-:W-:Y:S04]  /*5880*/  STL [R1+0x2d8], R17 ;  /* 0x0002d81101007387 */ /* 0x000fe80000100800 */
[----:B------:R-:W-:Y:S04]  /*5890*/  STL [R1+0x2d4], R16 ;  /* 0x0002d41001007387 */ /* 0x000fe80000100800 */
[----:B------:R3:W-:Y:S04]  /*58a0*/  STL [R1+0x2d0], R2 ;  /* 0x0002d00201007387 */ /* 0x0007e80000100800 */
[----:B------:R4:W-:Y:S01]  /*58b0*/  STL [R1+0x2cc], R0 ;  /* 0x0002cc0001007387 */ /* 0x0009e20000100800 */
[----:B--2---:R-:W-:-:S06]  /*58c0*/  WARPGROUP.ARRIVE ;  /* 0x00000000000079c5 */ /* 0x004fcc0000000000 */
[----:B------:R-:W-:Y:S03]  /*58d0*/  HGMMA.64x256x16.F32.BF16 R24, gdesc[UR4], R24, gsb0 ;  /* 0x03e00000041879f0 */ /* 0x000fe60008001818 */
[----:B------:R-:W-:Y:S02]  /*58e0*/  WARPGROUP.DEPBAR.LE gsb0, 0x0 ;  /* 0x00008000000079c5 */ /* 0x000fe40000010000 */
[----:B------:R-:W-:Y:S01]  /*58f0*/  STL.64 [R1], R24 ;  /* 0x0000001801007387 */ /* 0x000fe20000100a00 */
[----:B---3--:R-:W-:Y:S01]  /*5900*/  IMAD.MOV.U32 R2, RZ, RZ, R150 ;  /* 0x000000ffff027224 */ /* 0x008fe200078e0096 */
[----:B------:R-:W-:Y:S01]  /*5910*/  MOV R5, R147 ;  /* 0x0000009300057202 */ /* 0x000fe20000000f00 */
[----:B----4-:R-:W-:Y:S01]  /*5920*/  IMAD.MOV.U32 R0, RZ, RZ, R151 ;  /* 0x000000ffff007224 */ /* 0x010fe200078e0097 */
[----:B------:R-:W-:Y:S01]  /*5930*/  STL.64 [R1+0x8], R26 ;  /* 0x0000081a01007387 */ /* 0x000fe20000100a00 */
[----:B-1----:R-:W-:Y:S01]  /*5940*/  IMAD.MOV.U32 R4, RZ, RZ, R148 ;  /* 0x000000ffff047224 */ /* 0x002fe200078e0094 */
[----:B------:R-:W-:Y:S01]  /*5950*/  MOV R12, R140 ;  /* 0x0000008c000c7202 */ /* 0x000fe20000000f00 */
[----:B0-----:R-:W-:Y:S01]  /*5960*/  IMAD.MOV.U32 R3, RZ, RZ, R149 ;  /* 0x000000ffff037224 */ /* 0x001fe200078e0095 */
        /* <DEDUP_REMOVED lines=36> */
[----:B------:R-:W2:Y:S01]  /*5bb0*/  LDL.LU.64 R150, [R1+0x7a0] ;  /* 0x0007a00001967983 */ /* 0x000ea20000300a00 */
        /* <DEDUP_REMOVED lines=16> */
[----:B------:R-:W-:-:S02]  /*5cc0*/  IMAD.MOV.U32 R201, RZ, RZ, R117 ;  /* 0x000000ffffc97224 */ /* 0x000fc400078e0075 */
[----:B------:R-:W-:Y:S01]  /*5cd0*/  IMAD.MOV.U32 R198, RZ, RZ, R114 ;  /* 0x000000ffffc67224 */ /* 0x000fe200078e0072 */
[----:B------:R-:W2:Y:S01]  /*5ce0*/  LDL.LU.64 R140, [R1+0x778] ;  /* 0x00077800018c7983 */ /* 0x000ea20000300a00 */
[----:B------:R-:W-:Y:S02]  /*5cf0*/  IMAD.MOV.U32 R199, RZ, RZ, R115 ;  /* 0x000000ffffc77224 */ /* 0x000fe400078e0073 */
[----:B------:R-:W-:Y:S01]  /*5d00*/  IMAD.MOV.U32 R197, RZ, RZ, R113 ;  /* 0x000000ffffc57224 */ /* 0x000fe200078e0071 */
[----:B------:R-:W2:Y:S01]  /*5d10*/  LDL.LU.64 R138, [R1+0x770] ;  /* 0x00077000018a7983 */ /* 0x000ea20000300a00 */
[----:B------:R-:W-:Y:S02]  /*5d20*/  IMAD.MOV.U32 R194, RZ, RZ, R110 ;  /* 0x000000ffffc27224 */ /* 0x000fe400078e006e */
        /* <DEDUP_REMOVED lines=83> */
[----:B------:R-:W-:-:S03]  /*6260*/  IMAD.MOV.U32 R234, RZ, RZ, R47 ;  /* 0x000000ffffea7224 */ /* 0x000fc600078e002f */
        /* <DEDUP_REMOVED lines=18> */
[----:B0-----:R-:W2:Y:S04]  /*6390*/  LDL.LU.64 R44, [R1+0x5f8] ;  /* 0x0005f800012c7983 */ /* 0x001ea80000300a00 */
        /* <DEDUP_REMOVED lines=11> */
[----:B------:R-:W-:-:S02]  /*6450*/  UMOV UR7, 0x40000040 ;  /* 0x4000004000077882 */ /* 0x000fc40000000000 */
[----:B------:R-:W-:Y:S01]  /*6460*/  STL [R1+0x5a0], R152 ;  /* 0x0005a09801007387 */ /* 0x000fe20000100800 */
[----:B--2---:R-:W-:-:S06]  /*6470*/  WARPGROUP.ARRIVE ;  /* 0x00000000000079c5 */ /* 0x004fcc0000000000 */
        /* <DEDUP_REMOVED lines=57> */
[----:B------:R-:W-:Y:S01]  /*6810*/  IMAD.MOV.U32 R138, RZ, RZ, R227 ;  /* 0x000000ffff8a7224 */ /* 0x000fe200078e00e3 */
[----:B------:R-:W-:Y:S01]  /*6820*/  MOV R227, R9 ;  /* 0x0000000900e37202 */ /* 0x000fe20000000f00 */
[----:B------:R-:W-:Y:S02]  /*6830*/  IMAD.MOV.U32 R139, RZ, RZ, R226 ;  /* 0x000000ffff8b7224 */ /* 0x000fe400078e00e2 */
[----:B------:R-:W-:Y:S02]  /*6840*/  IMAD.MOV.U32 R140, RZ, RZ, R225 ;  /* 0x000000ffff8c7224 */ /* 0x000fe400078e00e1 */
[----:B------:R-:W-:Y:S02]  /*6850*/  IMAD.MOV.U32 R141, RZ, RZ, R224 ;  /* 0x000000ffff8d7224 */ /* 0x000fe400078e00e0 */
[----:B------:R-:W-:Y:S02]  /*6860*/  IMAD.MOV.U32 R142, RZ, RZ, R223 ;  /* 0x000000ffff8e7224 */ /* 0x000fe400078e00df */
[----:B------:R-:W-:Y:S01]  /*6870*/  IMAD.MOV.U32 R144, RZ, RZ, R221 ;  /* 0x000000ffff907224 */ /* 0x000fe200078e00dd */
[----:B------:R-:W-:Y:S01]  /*6880*/  MOV R221, R15 ;  /* 0x0000000f00dd7202 */ /* 0x000fe20000000f00 */
[----:B------:R-:W-:-:S02]  /*6890*/  IMAD.MOV.U32 R145, RZ, RZ, R220 ;  /* 0x000000ffff917224 */ /* 0x000fc400078e00dc */
[----:B------:R-:W-:Y:S02]  /*68a0*/  IMAD.MOV.U32 R146, RZ, RZ, R219 ;  /* 0x000000ffff927224 */ /* 0x000fe400078e00db */
[----:B------:R-:W-:Y:S02]  /*68b0*/  IMAD.MOV.U32 R147, RZ, RZ, R218 ;  /* 0x000000ffff937224 */ /* 0x000fe400078e00da */
[----:B------:R-:W-:Y:S02]  /*68c0*/  IMAD.MOV.U32 R148, RZ, RZ, R217 ;  /* 0x000000ffff947224 */ /* 0x000fe400078e00d9 */
[----:B------:R-:W-:Y:S01]  /*68d0*/  IMAD.MOV.U32 R150, RZ, RZ, R215 ;  /* 0x000000ffff967224 */ /* 0x000fe200078e00d7 */
[----:B------:R-:W-:Y:S01]  /*68e0*/  MOV R215, R21 ;  /* 0x0000001500d77202 */ /* 0x000fe20000000f00 */
        /* <DEDUP_REMOVED lines=20> */
[----:B------:R-:W-:Y:S01]  /*6a30*/  IMAD.MOV.U32 R235, RZ, RZ, R0 ;  /* 0x000000ffffeb7224 */ /* 0x000fe200078e0000 */
[----:B------:R-:W-:Y:S02]  /*6a40*/  UIADD3 UR4, UR14, 0x2, URZ ;  /* 0x000000020e047890 */ /* 0x000fe4000fffe03f */
[----:B------:R-:W-:Y:S01]  /*6a50*/  UIADD3 UR6, UR13, 0x2, URZ ;  /* 0x000000020d067890 */ /* 0x000fe2000fffe03f */
[----:B------:R-:W-:Y:S01]  /*6a60*/  UMOV UR5, 0x40000040 ;  /* 0x4000004000057882 */ /* 0x000fe20000000000 */
[----:B------:R-:W-:Y:S01]  /*6a70*/  UMOV UR7, 0x40000040 ;  /* 0x4000004000077882 */ /* 0x000fe20000000000 */
        /* <DEDUP_REMOVED lines=236> */
[----:B------:R-:W-:Y:S01]  /*7940*/  STL.64 [R1+0x30], R36 ;  /* 0x0000302401007387 */ /* 0x000fe20000100a00 */
[----:B------:R-:W-:-:S03]  /*7950*/  IMAD.MOV.U32 R4, RZ, RZ, R150 ;  /* 0x000000ffff047224 */ /* 0x000fc600078e0096 */
[----:B------:R-:W-:Y:S01]  /*7960*/  STL.64 [R1+0x38], R38 ;  /* 0x0000382601007387 */ /* 0x000fe20000100a00 */
[----:B------:R-:W-:-:S03]  /*7970*/  MOV R3, R151 ;  /* 0x0000009700037202 */ /* 0x000fc60000000f00 */
[----:B------:R-:W-:Y:S01]  /*7980*/  STL.64 [R1+0x40], R40 ;  /* 0x0000402801007387 */ /* 0x000fe20000100a00 */
[----:B------:R-:W-:-:S03]  /*7990*/  IMAD.MOV.U32 R6, RZ, RZ, R148 ;  /* 0x000000ffff067224 */ /* 0x000fc600078e0094 */
[----:B------:R-:W-:Y:S01]  /*79a0*/  STL.64 [R1+0x48], R42 ;  /* 0x0000482a01007387 */ /* 0x000fe20000100a00 */
[----:B------:R-:W-:-:S03]  /*79b0*/  IMAD.MOV.U32 R5, RZ, RZ, R149 ;  /* 0x000000ffff057224 */ /* 0x000fc600078e0095 */
[----:B------:R0:W-:Y:S01]  /*79c0*/  STL.64 [R1+0x50], R44 ;  /* 0x0000502c01007387 */ /* 0x0001e20000100a00 */
[----:B------:R-:W-:Y:S01]  /*79d0*/  IMAD.MOV.U32 R8, RZ, RZ, R146 ;  /* 0x000000ffff087224 */ /* 0x000fe200078e0092 */
[----:B------:R-:W-:Y:S01]  /*79e0*/  MOV R9, R145 ;  /* 0x0000009100097202 */ /* 0x000fe20000000f00 */
[----:B------:R-:W-:Y:S01]  /*79f0*/  IMAD.MOV.U32 R7, RZ, RZ, R147 ;  /* 0x000000ffff077224 */ /* 0x000fe200078e0093 */
[----:B------:R-:W3:Y:S01]  /*7a00*/  LDL.LU.64 R150, [R1+0x4e8] ;  /* 0x0004e80001967983 */ /* 0x000ee20000300a00 */
[----:B------:R-:W-:-:S03]  /*7a10*/  IMAD.MOV.U32 R10, RZ, RZ, R144 ;  /* 0x000000ffff0a7224 */ /* 0x000fc600078e0090 */
[----:B------:R-:W3:Y:S01]  /*7a20*/  LDL.LU.64 R148, [R1+0x4e0] ;  /* 0x0004e00001947983 */ /* 0x000ee20000300a00 */
[----:B------:R-:W-:Y:S02]  /*7a30*/  IMAD.MOV.U32 R12, RZ, RZ, R142 ;  /* 0x000000ffff0c7224 */ /* 0x000fe400078e008e */
[----:B------:R-:W-:Y:S01]  /*7a40*/  IMAD.MOV.U32 R11, RZ, RZ, R143 ;  /* 0x000000ffff0b7224 */ /* 0x000fe200078e008f */
[----:B------:R-:W3:Y:S01]  /*7a50*/  LDL.LU.64 R146, [R1+0x4d8] ;  /* 0x0004d80001927983 */ /* 0x000ee20000300a00 */
        /* <DEDUP_REMOVED lines=217> */
[----:B------:R-:W-:Y:S02]  /*87f0*/  IMAD.MOV.U32 R145, RZ, RZ, R228 ;  /* 0x000000ffff917224 */ /* 0x000fe400078e00e4 */
[----:B------:R-:W-:Y:S01]  /*8800*/  IMAD.MOV.U32 R146, RZ, RZ, R227 ;  /* 0x000000ffff927224 */ /* 0x000fe200078e00e3 */
[----:B------:R-:W-:Y:S01]  /*8810*/  MOV R227, R11 ;  /* 0x0000000b00e37202 */ /* 0x000fe20000000f00 */
[----:B------:R-:W-:Y:S02]  /*8820*/  IMAD.MOV.U32 R148, RZ, RZ, R225 ;  /* 0x000000ffff947224 */ /* 0x000fe400078e00e1 */
[----:B------:R-:W-:Y:S02]  /*8830*/  IMAD.MOV.U32 R149, RZ, RZ, R224 ;  /* 0x000000ffff957224 */ /* 0x000fe400078e00e0 */
[----:B------:R-:W-:-:S02]  /*8840*/  IMAD.MOV.U32 R150, RZ, RZ, R223 ;  /* 0x000000ffff967224 */ /* 0x000fc400078e00df */
[----:B------:R-:W-:Y:S02]  /*8850*/  IMAD.MOV.U32 R151, RZ, RZ, R222 ;  /* 0x000000ffff977224 */ /* 0x000fe400078e00de */
[----:B------:R-:W-:Y:S01]  /*8860*/  IMAD.MOV.U32 R152, RZ, RZ, R221 ;  /* 0x000000ffff987224 */ /* 0x000fe200078e00dd */
[----:B------:R-:W-:Y:S01]  /*8870*/  MOV R221, R21 ;  /* 0x0000001500dd7202 */ /* 0x000fe20000000f00 */
        /* <DEDUP_REMOVED lines=29> */
[----:B------:R-:W-:-:S03]  /*8a50*/  IMAD.MOV.U32 R235, RZ, RZ, R3 ;  /* 0x000000ffffeb7224 */ /* 0x000fc600078e0003 */
[----:B------:R0:W5:Y:S03]  /*8a60*/  LDL.LU R0, [R1+0x2cc] ;  /* 0x0002cc0001007983 */ /* 0x0001660000300800 */
        /* <DEDUP_REMOVED lines=96> */
[----:B------:R-:W-:Y:S01]  /*9070*/  BPT.TRAP 0x1 ;  /* 0x000000040000795c */ /* 0x000fe20000300000 */
.L_x_30:
[----:B-----5:R-:W-:Y:S01]  /*9080*/  ISETP.NE.AND P1, PT, R22, RZ, PT ;  /* 0x000000ff1600720c */ /* 0x020fe20003f25270 */
[----:B------:R-:W-:Y:S01]  /*9090*/  IMAD.U32 R3, RZ, RZ, UR12 ;  /* 0x0000000cff037e24 */ /* 0x000fe2000f8e00ff */
[----:B------:R-:W-:-:S11]  /*90a0*/  UISETP.GT.U32.AND UP0, UPT, UR37, 0x1, UPT ;  /* 0x000000012500788c */ /* 0x000fd6000bf04070 */
[----:B------:R-:W-:-:S05]  /*90b0*/  @P1 LEA R3, R3, UR42, 0x3 ;  /* 0x0000002a03031c11 */ /* 0x000fca000f8e18ff */
[----:B------:R-:W-:-:S05]  /*90c0*/  @P1 VIADD R3, R3, 0x18 ;  /* 0x0000001803031836 */ /* 0x000fca0000000000 */
[----:B------:R-:W-:-:S04]  /*90d0*/  @P1 PRMT R3, R23, 0x654, R3 ;  /* 0x0000065417031816 */ /* 0x000fc80000000003 */
[----:B------:R0:W-:Y:S01]  /*90e0*/  @P1 SYNCS.ARRIVE.TRANS64.RED.A1T0 RZ, [R3+URZ], RZ ;  /* 0x000000ff03ff19a7 */ /* 0x0001e2000810043f */
[----:B------:R-:W-:-:S13]  /*90f0*/  PLOP3.LUT P1, PT, PT, PT, UP0, 0x80, 0x0 ;  /* 0x000000000000781c */ /* 0x000fda0003f2f008 */
[----:B0-----:R-:W-:Y:S05]  /*9100*/  @P1 BRA `(.L_x_31) ;  /* 0x0000000000041947 */ /* 0x001fea0003800000 */
[----:B------:R-:W-:Y:S01]  /*9110*/  BPT.TRAP 0x1 ;  /* 0x000000040000795c */ /* 0x000fe20000300000 */
.L_x_31:
[----:B------:R-:W-:Y:S02]  /*9120*/  UISETP.GT.AND UP2, UPT, UR11, 0x1, UPT ;  /* 0x000000010b00788c */ /* 0x000fe4000bf44270 */
[----:B------:R-:W-:Y:S02]  /*9130*/  UIADD3 UR10, UR10, 0x1, URZ ;  /* 0x000000010a0a7890 */ /* 0x000fe4000fffe03f */
[----:B------:R-:W-:Y:S02]  /*9140*/  UIADD3 UR12, UR12, 0x1, URZ ;  /* 0x000000010c0c7890 */ /* 0x000fe4000fffe03f */
[----:B------:R-:W-:Y:S01]  /*9150*/  PLOP3.LUT P1, PT, PT, PT, UP2, 0x80, 0x0 ;  /* 0x000000000000781c */ /* 0x000fe20003f2f028 */
[----:B------:R-:W-:Y:S02]  /*9160*/  UISETP.NE.AND UP0, UPT, UR10, 0x3, UPT ;  /* 0x000000030a00788c */ /* 0x000fe4000bf05270 */
[----:B------:R-:W-:Y:S02]  /*9170*/  UISETP.NE.AND UP1, UPT, UR12, 0x3, UPT ;  /* 0x000000030c00788c */ /* 0x000fe4000bf25270 */
[----:B------:R-:W-:-:S02]  /*9180*/  USEL UR4, URZ, 0x1, UP0 ;  /* 0x000000013f047887 */ /* 0x000fc40008000000 */
[----:B------:R-:W-:Y:S02]  /*9190*/  UIADD3 UR11, UR11, -0x1, URZ ;  /* 0xffffffff0b0b7890 */ /* 0x000fe4000fffe03f */
[----:B------:R-:W-:Y:S02]  /*91a0*/  USEL UR10, UR10, URZ, UP0 ;  /* 0x0000003f0a0a7287 */ /* 0x000fe40008000000 */
[----:B------:R-:W-:Y:S01]  /*91b0*/  USEL UR12, UR12, URZ, UP1 ;  /* 0x0000003f0c0c7287 */ /* 0x000fe20008800000 */
[----:B------:R-:W-:Y:S01]  /*91c0*/  LOP3.LUT R0, R0, UR4, RZ, 0x3c, !PT ;  /* 0x0000000400007c12 */ /* 0x000fe2000f8e3cff */
[----:B------:R-:W-:Y:S10]  /*91d0*/  @P1 BRA `(.L_x_32) ;  /* 0xffffffbc00581947 */ /* 0x000ff4000383ffff */
.L_x_25:
[----:B------:R-:W0:Y:S02]  /*91e0*/  LDC R0, c[0x0][0x28c] ;  /* 0x0000a300ff007b82 */ /* 0x000e240000000800 */
[----:B0-----:R-:W-:Y:S01]  /*91f0*/  ISETP.GE.AND P1, PT, R0, 0x1, PT ;  /* 0x000000010000780c */ /* 0x001fe20003f26270 */
[----:B------:R-:W-:-:S04]  /*9200*/  IMAD.U32 R0, RZ, RZ, UR45 ;  /* 0x0000002dff007e24 */ /* 0x000fc8000f8e00ff */
[----:B------:R0:W-:Y:S08]  /*9210*/  SYNCS.ARRIVE.TRANS64.A1T0 RZ, [R0+UR43], RZ ;  /* 0x000000ff00ff79a7 */ /* 0x0001f0000810002b */
[----:B0-----:R-:W-:Y:S05]  /*9220*/  @!P1 BRA `(.L_x_33) ;  /* 0x0000000000489947 */ /* 0x001fea0003800000 */
[----:B------:R-:W-:Y:S05]  /*9230*/  @!P0 BRA `(.L_x_34) ;  /* 0x0000000000048947 */ /* 0x000fea0003800000 */
[----:B------:R-:W-:Y:S01]  /*9240*/  BPT.TRAP 0x1 ;  /* 0x000000040000795c */ /* 0x000fe20000300000 */
.L_x_34:
[----:B-----5:R-:W-:-:S13]  /*9250*/  ISETP.NE.AND P0, PT, R22, RZ, PT ;  /* 0x000000ff1600720c */ /* 0x020fda0003f05270 */
[----:B------:R-:W-:-:S05]  /*9260*/  VOTEU.ANY UP0, P0 ;  /* 0x00000000003f7886 */ /* 0x000fca0000000100 */
[----:B------:R-:W-:Y:S02]  /*9270*/  @UP0 UIADD3 UR4, UR44, UR49, URZ ;  /* 0x000000312c040290 */ /* 0x000fe4000fffe03f */
[----:B------:R-:W-:-:S04]  /*9280*/  UISETP.GT.U32.AND UP0, UPT, UR37, 0x1, UPT ;  /* 0x000000012500788c */ /* 0x000fc8000bf04070 */
[----:B------:R-:W-:Y:S01]  /*9290*/  MOV R4, UR4 ;  /* 0x0000000400047c02 */ /* 0x000fe20008000f00 */
[----:B------:R-:W-:-:S04]  /*92a0*/  IMAD.U32 R0, RZ, RZ, UR4 ;  /* 0x00000004ff007e24 */ /* 0x000fc8000f8e00ff */
[----:B------:R-:W-:-:S05]  /*92b0*/  @P0 IMAD.WIDE.U32 R4, R4, -0x55555555, RZ ;  /* 0xaaaaaaab04040825 */ /* 0x000fca00078e00ff */
[----:B------:R-:W-:-:S05]  /*92c0*/  @P0 SHF.R.U32.HI R4, RZ, 0x1, R5 ;  /* 0x00000001ff040819 */ /* 0x000fca0000011605 */
[----:B------:R-:W-:-:S05]  /*92d0*/  @P0 IMAD R0, R4, -0x3, R0 ;  /* 0xfffffffd04000824 */ /* 0x000fca00078e0200 */
[----:B------:R-:W-:-:S05]  /*92e0*/  @P0 LEA R0, R0, UR42, 0x3 ;  /* 0x0000002a00000c11 */ /* 0x000fca000f8e18ff */
[----:B------:R-:W-:-:S05]  /*92f0*/  @P0 VIADD R0, R0, 0x18 ;  /* 0x0000001800000836 */ /* 0x000fca0000000000 */
[----:B------:R-:W-:-:S04]  /*9300*/  @P0 PRMT R0, R23, 0x654, R0 ;  /* 0x0000065417000816 */ /* 0x000fc80000000000 */
[----:B------:R0:W-:Y:S01]  /*9310*/  @P0 SYNCS.ARRIVE.TRANS64.RED.A1T0 RZ, [R0+URZ], RZ ;  /* 0x000000ff00ff09a7 */ /* 0x0001e2000810043f */
[----:B------:R-:W-:-:S13]  /*9320*/  PLOP3.LUT P0, PT, PT, PT, UP0, 0x80, 0x0 ;  /* 0x000000000000781c */ /* 0x000fda0003f0f008 */
[----:B0-----:R-:W-:Y:S05]  /*9330*/  @P0 BRA `(.L_x_33) ;  /* 0x0000000000040947 */ /* 0x001fea0003800000 */
[----:B------:R-:W-:Y:S01]  /*9340*/  BPT.TRAP 0x1 ;  /* 0x000000040000795c */ /* 0x000fe20000300000 */
.L_x_33:
[----:B------:R-:W-:Y:S01]  /*9350*/  IMAD.U32 R0, RZ, RZ, UR46 ;  /* 0x0000002eff007e24 */ /* 0x000fe2000f8e00ff */
[----:B------:R-:W-:Y:S02]  /*9360*/  UIADD3 UR49, UR40, UR49, URZ ;  /* 0x0000003128317290 */ /* 0x000fe4000fffe03f */
[----:B------:R-:W-:Y:S02]  /*9370*/  UISETP.GE.U32.AND UP1, UPT, UR40, 0x3, UPT ;  /* 0x000000032800788c */ /* 0x000fe4000bf26070 */
[----:B------:R-:W-:Y:S01]  /*9380*/  SHF.L.U32 R0, R0, 0x1f, RZ ;  /* 0x0000001f00007819 */ /* 0x000fe200000006ff */
[----:B------:R-:W-:Y:S02]  /*9390*/  UISETP.GT.U32.AND UP0, UPT, UR49, 0x2, UPT ;  /* 0x000000023100788c */ /* 0x000fe4000bf04070 */
[----:B------:R-:W-:Y:S01]  /*93a0*/  UIMAD.WIDE.U32 UR4, UR49, -0x55555555, URZ ;  /* 0xaaaaaaab310478a5 */ /* 0x000fe2000f8e003f */
[----:B-----5:R-:W0:Y:S01]  /*93b0*/  SYNCS.PHASECHK.TRANS64.TRYWAIT P0, [R152+UR41+0x10], R0 ;  /* 0x00001000980075a7 */ /* 0x020e220008000169 */
[----:B------:R-:W-:-:S02]  /*93c0*/  UISETP.LT.U32.AND UP0, UPT, UR40, 0x3, UP0 ;  /* 0x000000032800788c */ /* 0x000fc40008701070 */
[----:B------:R-:W-:Y:S02]  /*93d0*/  USHF.R.U32.HI UR4, URZ, 0x1, UR5 ;  /* 0x000000013f047899 */ /* 0x000fe40008011605 */
[----:B------:R-:W-:Y:S02]  /*93e0*/  USEL UR6, URZ, 0x1, !UP0 ;  /* 0x000000013f067887 */ /* 0x000fe4000c000000 */
[----:B------:R-:W-:Y:S02]  /*93f0*/  UIMAD UR49, UR4, -0x3, UR49 ;  /* 0xfffffffd043178a4 */ /* 0x000fe4000f8e0231 */
[----:B------:R-:W-:-:S04]  /*9400*/  ULOP3.LUT UR36, UR36, UR6, URZ, 0x3c, !UPT ;  /* 0x0000000624247292 */ /* 0x000fc8000f8e3c3f */
[----:B------:R-:W-:Y:S01]  /*9410*/  @UP1 ULOP3.LUT UR36, UR36, 0x1, UR4, 0x78, !UPT ;  /* 0x0000000124241892 */ /* 0x000fe2000f8e7804 */
[----:B0-----:R-:W-:Y:S11]  /*9420*/  @!P0 BRA `(.L_x_35) ;  /* 0x0000011c00bc8947 */ /* 0x001ff60003800000 */
.L_x_572:
[----:B------:R-:W2:Y:S01]  /*9430*/  LDL R152, [R1+0x208] ;  /* 0x0002080001987983 */ /* 0x000ea20000100800 */
[----:B0-----:R-:W0:Y:S01]  /*9440*/  LDC R3, c[0x0][0x288] ;  /* 0x0000a200ff037b82 */ /* 0x001e220000000800 */
[----:B------:R-:W-:Y:S01]  /*9450*/  SHF.R.S32.HI R20, RZ, 0x1f, R17 ;  /* 0x0000001fff147819 */ /* 0x000fe20000011411 */
[----:B------:R-:W-:Y:S01]  /*9460*/  ULDC.64 UR4, c[0x0][0x5d0] ;  /* 0x0001740000047ab9 */ /* 0x000fe20000000a00 */
[----:B------:R-:W-:-:S03]  /*9470*/  IMAD.SHL.U32 R6, R19, 0x200, RZ ;  /* 0x0000020013067824 */ /* 0x000fc600078e00ff */
[----:B------:R-:W-:Y:S02]  /*9480*/  IMAD R0, R20, UR4, RZ ;  /* 0x0000000414007c24 */ /* 0x000fe4000f8e02ff */
[----:B------:R-:W-:Y:S02]  /*9490*/  SHF.R.S32.HI R7, RZ, 0x1f, R6 ;  /* 0x0000001fff077819 */ /* 0x000fe40000011406 */
[----:B------:R-:W-:Y:S02]  /*94a0*/  IMAD R0, R17, UR5, R0 ;  /* 0x0000000511007c24 */ /* 0x000fe4000f8e0200 */
[----:B--2---:R-:W-:-:S05]  /*94b0*/  IMAD.SHL.U32 R12, R152, 0x2, RZ ;  /* 0x00000002980c7824 */ /* 0x004fca00078e00ff */
[----:B------:R-:W-:-:S03]  /*94c0*/  SHF.R.S32.HI R13, RZ, 0x1f, R12 ;  /* 0x0000001fff0d7819 */ /* 0x000fc6000001140c */
[----:B------:R-:W-:Y:S01]  /*94d0*/  IMAD.WIDE.U32 R4, R17, UR4, R12 ;  /* 0x0000000411047c25 */ /* 0x000fe2000f8e000c */
[----:B------:R-:W-:Y:S02]  /*94e0*/  ULDC UR4, c[0x0][0x284] ;  /* 0x0000a10000047ab9 */ /* 0x000fe40000000800 */
[----:B------:R-:W-:-:S04]  /*94f0*/  IADD3 R10, P0, R6, R4, RZ ;  /* 0x00000004060a7210 */ /* 0x000fc80007f1e0ff */
[----:B------:R-:W-:Y:S02]  /*9500*/  IADD3.X R11, R7, R5, R0, P0, !PT ;  /* 0x00000005070b7210 */ /* 0x000fe400007fe400 */
[----:B------:R-:W-:-:S04]  /*9510*/  SHF.L.U32 R0, R18, 0x6, RZ ;  /* 0x0000000612007819 */ /* 0x000fc800000006ff */
[----:B------:R-:W-:-:S04]  /*9520*/  ISETP.GE.AND P0, PT, R0, UR4, PT ;  /* 0x0000000400007c0c */ /* 0x000fc8000bf06270 */
[----:B0-----:R-:W-:-:S13]  /*9530*/  ISETP.GE.OR P0, PT, R6, R3, P0 ;  /* 0x000000030600720c */ /* 0x001fda0000706670 */
[----:B------:R-:W-:Y:S05]  /*9540*/  @P0 BRA `(.L_x_36) ;  /* 0x0000010400640947 */ /* 0x000fea0003800000 */
[----:B------:R-:W2:Y:S01]  /*9550*/  LDL.64 R8, [R1+0x210] ;  /* 0x0002100001087983 */ /* 0x000ea20000100a00 */
[----:B------:R-:W0:Y:S03]  /*9560*/  LDC.64 R14, c[0x0][0x5c8] ;  /* 0x00017200ff0e7b82 */ /* 0x000e260000000a00 */
[----:B------:R-:W3:Y:S01]  /*9570*/  LDL R21, [R1+0x20c] ;  /* 0x00020c0001157983 */ /* 0x000ee20000100800 */
[----:B------:R-:W-:Y:S01]  /*9580*/  FSETP.NEU.AND P2, PT, R16, RZ, PT ;  /* 0x000000ff1000720b */ /* 0x000fe20003f4d000 */
[----:B------:R-:W-:-:S04]  /*9590*/  IMAD R3, R152, -0x2, R3 ;  /* 0xfffffffe98037824 */ /* 0x000fc800078e0203 */
[----:B------:R-:W-:Y:S01]  /*95a0*/  IMAD.IADD R3, R3, 0x1, -R6 ;  /* 0x0000000103037824 */ /* 0x000fe200078e0a06 */
[----:B------:R-:W-:Y:S04]  /*95b0*/  BSSY B0, `(.L_x_36) ;  /* 0x0001052000007945 */ /* 0x000fe80003800000 */
[----:B------:R-:W-:Y:S01]  /*95c0*/  ISETP.GT.AND P0, PT, R3, RZ, PT ;  /* 0x000000ff0300720c */ /* 0x000fe20003f04270 */
[----:B--2---:R-:W-:-:S04]  /*95d0*/  IMAD.WIDE R8, R18, 0x40, R8 ;  /* 0x0000004012087825 */ /* 0x004fc800078e0208 */
[-C--:B0-----:R-:W-:Y:S02]  /*95e0*/  IMAD R5, R9, R14.reuse, RZ ;  /* 0x0000000e09057224 */ /* 0x081fe400078e02ff */
[----:B---3--:R-:W-:Y:S02]  /*95f0*/  IMAD.IADD R0, R21, 0x1, -R0 ;  /* 0x0000000115007824 */ /* 0x008fe400078e0a00 */
[----:B------:R-:W-:-:S04]  /*9600*/  IMAD.WIDE.U32 R10, R8, R14, R10 ;  /* 0x0000000e080a7225 */ /* 0x000fc800078e000a */
[----:B------:R-:W-:Y:S01]  /*9610*/  IMAD R5, R8, R15, R5 ;  /* 0x0000000f08057224 */ /* 0x000fe200078e0205 */
[----:B------:R-:W-:-:S03]  /*9620*/  ISETP.GT.AND P1, PT, R0, RZ, P0 ;  /* 0x000000ff0000720c */ /* 0x000fc60000724270 */
[----:B------:R-:W-:Y:S01]  /*9630*/  IMAD.IADD R5, R11, 0x1, R5 ;  /* 0x000000010b057824 */ /* 0x000fe200078e0205 */
[----:B------:R-:W-:Y:S09]  /*9640*/  @!P2 BRA `(.L_x_37) ;  /* 0x000000b0009ca947 */ /* 0x000ff20003800000 */
[----:B------:R-:W0:Y:S01]  /*9650*/  LDC.64 R152, c[0x0][0x5b8] ;  /* 0x00016e00ff987b82 */ /* 0x000e220000000a00 */
[----:B------:R-:W-:Y:S01]  /*9660*/  ULDC.64 UR4, c[0x0][0x5c0] ;  /* 0x0001700000047ab9 */ /* 0x000fe20000000a00 */
[----:B------:R-:W2:Y:S01]  /*9670*/  LDL.LU R160, [R1] ;  /* 0x0000000001a07983 */ /* 0x000ea20000300800 */
[----:B------:R-:W-:-:S04]  /*9680*/  LEA R4, P2, R10, UR4, 0x1 ;  /* 0x000000040a047c11 */ /* 0x000fc8000f8408ff */
[----:B------:R-:W-:Y:S01]  /*9690*/  LEA.HI.X R5, R10, UR5, R5, 0x1, P2 ;  /* 0x000000050a057c11 */ /* 0x000fe200090f0c05 */
[----:B------:R-:W1:Y:S01]  /*96a0*/  LDC.64 R18, c[0x0][0x5b0] ;  /* 0x00016c00ff127b82 */ /* 0x000e620000000a00 */
[----:B0-----:R-:W-:-:S07]  /*96b0*/  IMAD R159, R20, R152, RZ ;  /* 0x00000098149f7224 */ /* 0x001fce00078e02ff */
[----:B------:R-:W0:Y:S01]  /*96c0*/  LDC.64 R20, c[0x0][0x5a8] ;  /* 0x00016a00ff147b82 */ /* 0x000e220000000a00 */
[----:B------:R-:W-:-:S04]  /*96d0*/  IMAD.WIDE.U32 R10, R17, R152, R12 ;  /* 0x00000098110a7225 */ /* 0x000fc800078e000c */
[----:B------:R-:W-:Y:S01]  /*96e0*/  IMAD R159, R17, R153, R159 ;  /* 0x00000099119f7224 */ /* 0x000fe200078e029f */
[----:B------:R-:W-:Y:S01]  /*96f0*/  IADD3 R154, P2, R6, R10, RZ ;  /* 0x0000000a069a7210 */ /* 0x000fe20007f5e0ff */
[----:B-1----:R-:W-:-:S03]  /*9700*/  IMAD R153, R9, R18, RZ ;  /* 0x0000001209997224 */ /* 0x002fc600078e02ff */
[----:B------:R-:W-:Y:S01]  /*9710*/  IADD3.X R155, R7, R11, R159, P2, !PT ;  /* 0x0000000b079b7210 */ /* 0x000fe200017fe49f */
[C---:B------:R-:W-:Y:S02]  /*9720*/  IMAD R153, R8.reuse, R19, R153 ;  /* 0x0000001308997224 */ /* 0x040fe400078e0299 */
[----:B------:R-:W-:-:S04]  /*9730*/  IMAD.WIDE.U32 R10, R8, R18, R154 ;  /* 0x00000012080a7225 */ /* 0x000fc800078e009a */
[----:B------:R-:W-:Y:S01]  /*9740*/  IMAD.IADD R9, R11, 0x1, R153 ;  /* 0x000000010b097824 */ /* 0x000fe200078e0299 */
[----:B0-----:R-:W-:-:S04]  /*9750*/  LEA R156, P2, R10, R20, 0x1 ;  /* 0x000000140a9c7211 */ /* 0x001fc800078408ff */
[----:B------:R-:W-:-:S05]  /*9760*/  LEA.HI.X R157, R10, R21, R9, 0x1, P2 ;  /* 0x000000150a9d7211 */ /* 0x000fca00010f0c09 */
[----:B------:R-:W3:Y:S01]  /*9770*/  @P1 LDG.E.LTC128B.U16 R158, desc[UR52][R156.64] ;  /* 0x000000349c9e1981 */ /* 0x000ee2000c1e1520 */
[----:B------:R-:W-:Y:S01]  /*9780*/  IMAD.WIDE.U32 R10, R8, R18, R6 ;  /* 0x00000012080a7225 */ /* 0x000fe200078e0006 */
[----:B------:R-:W-:Y:S03]  /*9790*/  BSSY B1, `(.L_x_38) ;  /* 0x0000014000017945 */ /* 0x000fe60003800000 */
[----:B---3--:R-:W-:-:S04]  /*97a0*/  IMAD.U32 R9, R158, 0x10000, RZ ;  /* 0x000100009e097824 */ /* 0x008fc800078e00ff */
[----:B------:R-:W-:-:S04]  /*97b0*/  FMUL R9, R9, R16 ;  /* 0x0000001009097220 */ /* 0x000fc80000400000 */
[----:B--2---:R-:W-:-:S05]  /*97c0*/  FFMA R9, R160, R2, R9 ;  /* 0x00000002a0097223 */ /* 0x004fca0000000009 */
[----:B------:R-:W-:-:S05]  /*97d0*/  F2FP.BF16.F32.PACK_AB R9, RZ, R9 ;  /* 0x00000009ff09723e */ /* 0x000fca00000010ff */
[----:B------:R0:W-:Y:S01]  /*97e0*/  @P1 STG.E.U16 desc[UR52][R4.64], R9 ;  /* 0x0000000904001986 */ /* 0x0001e2000c101534 */
[----:B------:R-:W-:-:S04]  /*97f0*/  IADD3 R156, P1, R12, R10, RZ ;  /* 0x0000000a0c9c7210 */ /* 0x000fc80007f3e0ff */
[----:B------:R-:W-:-:S03]  /*9800*/  IADD3.X R157, R13, R153, R11, P1, !PT ;  /* 0x000000990d9d7210 */ /* 0x000fc60000ffe40b */
[----:B------:R-:W-:-:S05]  /*9810*/  IMAD.WIDE.U32 R156, R17, R152, R156 ;  /* 0x00000098119c7225 */ /* 0x000fca00078e009c */
[----:B0-----:R-:W-:Y:S02]  /*9820*/  IADD3 R9, R159, R157, RZ ;  /* 0x0000009d9f097210 */ /* 0x001fe40007ffe0ff */
[----:B------:R-:W-:Y:S02]  /*9830*/  LEA R10, P1, R156, R20, 0x1 ;  /* 0x000000149c0a7211 */ /* 0x000fe400078208ff */
[----:B------:R-:W-:Y:S02]  /*9840*/  SHF.L.U64.HI R157, R18, 0x3, R19 ;  /* 0x00000003129d7819 */ /* 0x000fe40000010213 */
[----:B------:R-:W-:Y:S01]  /*9850*/  LEA.HI.X R11, R156, R21, R9, 0x1, P1 ;  /* 0x000000159c0b7211 */ /* 0x000fe200008f0c09 */
[----:B------:R-:W-:Y:S01]  /*9860*/  IMAD.SHL.U32 R156, R18, 0x8, RZ ;  /* 0x00000008129c7824 */ /* 0x000fe200078e00ff */
[----:B------:R-:W-:-:S03]  /*9870*/  ISETP.GT.AND P1, PT, R3, 0x1, PT ;  /* 0x000000010300780c */ /* 0x000fc60003f24270 */
[----:B------:R-:W-:Y:S01]  /*9880*/  IMAD.WIDE.U32 R8, R8, R18, R156 ;  /* 0x0000001208087225 */ /* 0x000fe200078e009c */
[----:B------:R-:W-:Y:S02]  /*9890*/  ISETP.GT.AND P2, PT, R0, RZ, P1 ;  /* 0x000000ff0000720c */ /* 0x000fe40000f44270 */
[----:B------:R-:W-:-:S11]  /*98a0*/  PRMT R18, R158, 0x7610, R18 ;  /* 0x000076109e127816 */ /* 0x000fd60000000012 */
[----:B------:R-:W-:Y:S05]  /*98b0*/  @!P2 BRA `(.L_x_39) ;  /* 0x000000000004a947 */ /* 0x000fea0003800000 */
[----:B------:R0:W5:Y:S02]  /*98c0*/  LDG.E.LTC128B.U16 R18, desc[UR52][R10.64+0x2] ;  /* 0x000002340a127981 */ /* 0x000164000c1e1520 */
.L_x_39:
[----:B------:R-:W-:Y:S05]  /*98d0*/  BSYNC B1 ;  /* 0x0000000000017941 */ /* 0x000fea0003800000 */
.L_x_38:
[----:B------:R-:W2:Y:S01]  /*98e0*/  LDL.LU R157, [R1+0x4] ;  /* 0x00000400019d7983 */ /* 0x000ea20000300800 */
[----:B-----5:R-:W-:Y:S02]  /*98f0*/  IMAD.U32 R19, R18, 0x10000, RZ ;  /* 0x0001000012137824 */ /* 0x020fe400078e00ff */
[----:B------:R-:W-:Y:S01]  /*9900*/  IMAD.IADD R153, R153, 0x1, R9 ;  /* 0x0000000199997824 */ /* 0x000fe200078e0209 */
[----:B------:R-:W-:Y:S01]  /*9910*/  ISETP.GT.AND P0, PT, R0, 0x8, P0 ;  /* 0x000000080000780c */ /* 0x000fe20000704270 */
[----:B------:R-:W-:Y:S01]  /*9920*/  FMUL R19, R19, R16 ;  /* 0x0000001013137220 */ /* 0x000fe20000400000 */
[----:B------:R-:W3:Y:S03]  /*9930*/  LDL.LU R156, [R1+0x8] ;  /* 0x00000800019c7983 */ /* 0x000ee60000300800 */
[----:B--2---:R-:W-:-:S05]  /*9940*/  FFMA R19, R157, R2, R19 ;  /* 0x000000029d137223 */ /* 0x004fca0000000013 */
[----:B------:R-:W-:-:S05]  /*9950*/  F2FP.BF16.F32.PACK_AB R19, RZ, R19 ;  /* 0x00000013ff13723e */ /* 0x000fca00000010ff */
[----:B------:R1:W-:Y:S01]  /*9960*/  @P2 STG.E.U16 desc[UR52][R4.64+0x2], R19 ;  /* 0x0000021304002986 */ /* 0x0003e2000c101534 */
[----:B------:R-:W-:-:S05]  /*9970*/  IADD3 R9, P2, R154, R8, RZ ;  /* 0x000000089a097210 */ /* 0x000fca0007f5e0ff */
[----:B------:R-:W-:Y:S01]  /*9980*/  IMAD.X R155, R153, 0x1, R155, P2 ;  /* 0x00000001999b7824 */ /* 0x000fe200010e069b */
[----:B------:R-:W-:-:S04]  /*9990*/  LEA R154, P2, R9, R20, 0x1 ;  /* 0x00000014099a7211 */ /* 0x000fc800078408ff */
[----:B------:R-:W-:-:S05]  /*99a0*/  LEA.HI.X R155, R9, R21, R155, 0x1, P2 ;  /* 0x00000015099b7211 */ /* 0x000fca00010f0c9b */
[----:B------:R-:W2:Y:S01]  /*99b0*/  @P0 LDG.E.LTC128B.U16 R18, desc[UR52][R154.64] ;  /* 0x000000349a120981 */ /* 0x000ea2000c1e1520 */
[----:B------:R-:W-:Y:S01]  /*99c0*/  IADD3 R8, P2, P3, R12, R8, R6 ;  /* 0x000000080c087210 */ /* 0x000fe20007b5e006 */
[----:B------:R-:W-:Y:S01]  /*99d0*/  BSSY B1, `(.L_x_40) ;  /* 0x0000011000017945 */ /* 0x000fe20003800000 */
[----:B------:R-:W-:Y:S02]  /*99e0*/  SHF.L.U64.HI R15, R14, 0x4, R15 ;  /* 0x000000040e0f7819 */ /* 0x000fe4000001020f */
[----:B------:R-:W-:Y:S02]  /*99f0*/  IADD3.X R9, R13, R153, R7, P2, P3 ;  /* 0x000000990d097210 */ /* 0x000fe400017e6407 */
[----:B------:R-:W-:Y:S01]  /*9a00*/  ISETP.GT.AND P1, PT, R0, 0x8, P1 ;  /* 0x000000080000780c */ /* 0x000fe20000f24270 */
[----:B------:R-:W-:-:S04]  /*9a10*/  IMAD.WIDE.U32 R152, R17, R152, R8 ;  /* 0x0000009811987225 */ /* 0x000fc800078e0008 */
[----:B------:R-:W-:Y:S01]  /*9a20*/  IMAD.IADD R159, R159, 0x1, R153 ;  /* 0x000000019f9f7824 */ /* 0x000fe200078e0299 */
[----:B------:R-:W-:-:S04]  /*9a30*/  LEA R8, P2, R152, R20, 0x1 ;  /* 0x0000001498087211 */ /* 0x000fc800078408ff */
[----:B------:R-:W-:Y:S02]  /*9a40*/  LEA.HI.X R9, R152, R21, R159, 0x1, P2 ;  /* 0x0000001598097211 */ /* 0x000fe400010f0c9f */
[----:B--2---:R-:W-:-:S05]  /*9a50*/  SHF.L.U32 R6, R18, 0x10, RZ ;  /* 0x0000001012067819 */ /* 0x004fca00000006ff */
[----:B------:R-:W-:-:S04]  /*9a60*/  FMUL R6, R6, R16 ;  /* 0x0000001006067220 */ /* 0x000fc80000400000 */
[----:B---3--:R-:W-:Y:S01]  /*9a70*/  FFMA R12, R156, R2, R6 ;  /* 0x000000029c0c7223 */ /* 0x008fe20000000006 */
[----:B------:R-:W-:-:S04]  /*9a80*/  LEA R6, P2, R14, R4, 0x4 ;  /* 0x000000040e067211 */ /* 0x000fc800078420ff */
[----:B------:R-:W-:Y:S01]  /*9a90*/  F2FP.BF16.F32.PACK_AB R12, RZ, R12 ;  /* 0x0000000cff0c723e */ /* 0x000fe200000010ff */
[----:B------:R-:W-:-:S05]  /*9aa0*/  IMAD.X R7, R15, 0x1, R5, P2 ;  /* 0x000000010f077824 */ /* 0x000fca00010e0605 */
[----:B------:R1:W-:Y:S01]  /*9ab0*/  @P0 STG.E.U16 desc[UR52][R6.64], R12 ;  /* 0x0000000c06000986 */ /* 0x0003e2000c101534 */
[----:B------:R-:W-:Y:S05]  /*9ac0*/  @!P1 BRA `(.L_x_41) ;  /* 0x0000000000049947 */ /* 0x000fea0003800000 */
[----:B------:R2:W5:Y:S02]  /*9ad0*/  LDG.E.LTC128B.U16 R18, desc[UR52][R8.64+0x2] ;  /* 0x0000023408127981 */ /* 0x000564000c1e1520 */
.L_x_41:
[----:B------:R-:W-:Y:S05]  /*9ae0*/  BSYNC B1 ;  /* 0x0000000000017941 */ /* 0x000fea0003800000 */
.L_x_40:
[----:B------:R-:W3:Y:S01]  /*9af0*/  LDL.LU R13, [R1+0xc] ;  /* 0x00000c00010d7983 */ /* 0x000ee20000300800 */
[----:B-1---5:R-:W-:Y:S01]  /*9b00*/  IMAD.U32 R12, R18, 0x10000, RZ ;  /* 0x00010000120c7824 */ /* 0x022fe200078e00ff */
[----:B------:R-:W-:Y:S01]  /*9b10*/  ISETP.GT.AND P0, PT, R3, 0x8, PT ;  /* 0x000000080300780c */ /* 0x000fe20003f04270 */
[----:B------:R-:W-:Y:S02]  /*9b20*/  BSSY B1, `(.L_x_42) ;  /* 0x0000009000017945 */ /* 0x000fe40003800000 */
[----:B------:R-:W-:Y:S01]  /*9b30*/  FMUL R12, R12, R16 ;  /* 0x000000100c0c7220 */ /* 0x000fe20000400000 */
[----:B------:R-:W-:-:S03]  /*9b40*/  ISETP.GT.AND P2, PT, R0, RZ, P0 ;  /* 0x000000ff0000720c */ /* 0x000fc60000744270 */
[----:B---3--:R-:W-:-:S05]  /*9b50*/  FFMA R12, R13, R2, R12 ;  /* 0x000000020d0c7223 */ /* 0x008fca000000000c */
[----:B------:R-:W-:-:S05]  /*9b60*/  F2FP.BF16.F32.PACK_AB R12, RZ, R12 ;  /* 0x0000000cff0c723e */ /* 0x000fca00000010ff */
[----:B------:R1:W-:Y:S02]  /*9b70*/  @P1 STG.E.U16 desc[UR52][R6.64+0x2], R12 ;  /* 0x0000020c06001986 */ /* 0x0003e4000c101534 */
[----:B-1----:R-:W-:Y:S01]  /*9b80*/  PRMT R12, R18, 0x7610, R12 ;  /* 0x00007610120c7816 */ /* 0x002fe2000000000c */
[----:B------:R-:W-:Y:S06]  /*9b90*/  @!P2 BRA `(.L_x_43) ;  /* 0x000000000004a947 */ /* 0x000fec0003800000 */
[----:B------:R1:W5:Y:S02]  /*9ba0*/  LDG.E.LTC128B.U16 R12, desc[UR52][R10.64+0x10] ;  /* 0x000010340a0c7981 */ /* 0x000364000c1e1520 */
.L_x_43:
[----:B------:R-:W-:Y:S05]  /*9bb0*/  BSYNC B1 ;  /* 0x0000000000017941 */ /* 0x000fea0003800000 */
.L_x_42:
[----:B------:R-:W3:Y:S01]  /*9bc0*/  LDL.LU R14, [R1+0x10] ;  /* 0x00001000010e7983 */ /* 0x000ee20000300800 */
[----:B-----5:R-:W-:Y:S01]  /*9bd0*/  IMAD.U32 R13, R12, 0x10000, RZ ;  /* 0x000100000c0d7824 */ /* 0x020fe200078e00ff */
[----:B------:R-:W-:Y:S01]  /*9be0*/  ISETP.GT.AND P1, PT, R3, 0x9, PT ;  /* 0x000000090300780c */ /* 0x000fe20003f24270 */
[----:B------:R-:W-:Y:S02]  /*9bf0*/  BSSY B1, `(.L_x_44) ;  /* 0x0000008000017945 */ /* 0x000fe40003800000 */
[----:B------:R-:W-:Y:S01]  /*9c00*/  FMUL R13, R13, R16 ;  /* 0x000000100d0d7220 */ /* 0x000fe20000400000 */
[----:B------:R-:W-:-:S03]  /*9c10*/  ISETP.GT.AND P3, PT, R0, RZ, P1 ;  /* 0x000000ff0000720c */ /* 0x000fc60000f64270 */
[----:B---3--:R-:W-:-:S05]  /*9c20*/  FFMA R13, R14, R2, R13 ;  /* 0x000000020e0d7223 */ /* 0x008fca000000000d */
[----:B------:R-:W-:-:S05]  /*9c30*/  F2FP.BF16.F32.PACK_AB R13, RZ, R13 ;  /* 0x0000000dff0d723e */ /* 0x000fca00000010ff */
[----:B------:R3:W-:Y:S01]  /*9c40*/  @P2 STG.E.U16 desc[UR52][R4.64+0x10], R13 ;  /* 0x0000100d04002986 */ /* 0x0007e2000c101534 */
[----:B------:R-:W-:Y:S05]  /*9c50*/  @!P3 BRA `(.L_x_45) ;  /* 0x000000000004b947 */ /* 0x000fea0003800000 */
[----:B------:R4:W5:Y:S02]  /*9c60*/  LDG.E.LTC128B.U16 R12, desc[UR52][R10.64+0x12] ;  /* 0x000012340a0c7981 */ /* 0x000964000c1e1520 */
.L_x_45:
[----:B------:R-:W-:Y:S05]  /*9c70*/  BSYNC B1 ;  /* 0x0000000000017941 */ /* 0x000fea0003800000 */
.L_x_44:
[----:B------:R-:W2:Y:S01]  /*9c80*/  LDL.LU R14, [R1+0x14] ;  /* 0x00001400010e7983 */ /* 0x000ea20000300800 */
[----:B---3-5:R-:W-:Y:S01]  /*9c90*/  IMAD.U32 R13, R12, 0x10000, RZ ;  /* 0x000100000c0d7824 */ /* 0x028fe200078e00ff */
[----:B------:R-:W-:Y:S01]  /*9ca0*/  ISETP.GT.AND P0, PT, R0, 0x8, P0 ;  /* 0x000000080000780c */ /* 0x000fe20000704270 */
[----:B------:R-:W-:Y:S02]  /*9cb0*/  BSSY B1, `(.L_x_46) ;  /* 0x0000007000017945 */ /* 0x000fe40003800000 */
[----:B------:R-:W-:-:S04]  /*9cc0*/  FMUL R13, R13, R16 ;  /* 0x000000100d0d7220 */ /* 0x000fc80000400000 */
[----:B--2---:R-:W-:-:S05]  /*9cd0*/  FFMA R13, R14, R2, R13 ;  /* 0x000000020e0d7223 */ /* 0x004fca000000000d */
[----:B------:R-:W-:-:S05]  /*9ce0*/  F2FP.BF16.F32.PACK_AB R13, RZ, R13 ;  /* 0x0000000dff0d723e */ /* 0x000fca00000010ff */
[----:B------:R2:W-:Y:S01]  /*9cf0*/  @P3 STG.E.U16 desc[UR52][R4.64+0x12], R13 ;  /* 0x0000120d04003986 */ /* 0x0005e2000c101534 */
[----:B------:R-:W-:Y:S05]  /*9d00*/  @!P0 BRA `(.L_x_47) ;  /* 0x0000000000048947 */ /* 0x000fea0003800000 */
[----:B------:R3:W5:Y:S02]  /*9d10*/  LDG.E.LTC128B.U16 R12, desc[UR52][R8.64+0x10] ;  /* 0x00001034080c7981 */ /* 0x000764000c1e1520 */
.L_x_47:
[----:B------:R-:W-:Y:S05]  /*9d20*/  BSYNC B1 ;  /* 0x0000000000017941 */ /* 0x000fea0003800000 */
.L_x_46:
[----:B------:R-:W4:Y:S01]  /*9d30*/  LDL.LU R14, [R1+0x18] ;  /* 0x00001800010e7983 */ /* 0x000f220000300800 */
[----:B--2--5:R-:W-:Y:S01]  /*9d40*/  IMAD.U32 R13, R12, 0x10000, RZ ;  /* 0x000100000c0d7824 */ /* 0x024fe200078e00ff */
[----:B------:R-:W-:Y:S01]  /*9d50*/  ISETP.GT.AND P1, PT, R0, 0x8, P1 ;  /* 0x000000080000780c */ /* 0x000fe20000f24270 */
[----:B------:R-:W-:Y:S02]  /*9d60*/  BSSY B1, `(.L_x_48) ;  /* 0x0000007000017945 */ /* 0x000fe40003800000 */
[----:B------:R-:W-:-:S04]  /*9d70*/  FMUL R13, R13, R16 ;  /* 0x000000100d0d7220 */ /* 0x000fc80000400000 */
[----:B----4-:R-:W-:-:S05]  /*9d80*/  FFMA R13, R14, R2, R13 ;  /* 0x000000020e0d7223 */ /* 0x010fca000000000d */
[----:B------:R-:W-:-:S05]  /*9d90*/  F2FP.BF16.F32.PACK_AB R13, RZ, R13 ;  /* 0x0000000dff0d723e */ /* 0x000fca00000010ff */
[----:B------:R2:W-:Y:S01]  /*9da0*/  @P0 STG.E.U16 desc[UR52][R6.64+0x10], R13 ;  /* 0x0000100d06000986 */ /* 0x0005e2000c101534 */
[----:B------:R-:W-:Y:S05]  /*9db0*/  @!P1 BRA `(.L_x_49) ;  /* 0x0000000000049947 */ /* 0x000fea0003800000 */
[----:B------:R4:W5:Y:S02]  /*9dc0*/  LDG.E.LTC128B.U16 R12, desc[UR52][R8.64+0x12] ;  /* 0x00001234080c7981 */ /* 0x000964000c1e1520 */
.L_x_49:
[----:B------:R-:W-:Y:S05]  /*9dd0*/  BSYNC B1 ;  /* 0x0000000000017941 */ /* 0x000fea0003800000 */
.L_x_48:
[----:B------:R-:W3:Y:S01]  /*9de0*/  LDL.LU R14, [R1+0x1c] ;  /* 0x00001c00010e7983 */ /* 0x000ee20000300800 */
[----:B--2--5:R-:W-:Y:S01]  /*9df0*/  SHF.L.U32 R13, R12, 0x10, RZ ;  /* 0x000000100c0d7819 */ /* 0x024fe200000006ff */
[----:B------:R-:W-:Y:S01]  /*9e00*/  BSSY B1, `(.L_x_50) ;  /* 0x0000009000017945 */ /* 0x000fe20003800000 */
[----:B------:R-:W-:-:S03]  /*9e10*/  ISETP.GT.AND P0, PT, R3, 0x10, PT ;  /* 0x000000100300780c */ /* 0x000fc60003f04270 */
[----:B------:R-:W-:Y:S01]  /*9e20*/  FMUL R13, R13, R16 ;  /* 0x000000100d0d7220 */ /* 0x000fe20000400000 */
[----:B------:R-:W-:-:S03]  /*9e30*/  ISETP.GT.AND P2, PT, R0, RZ, P0 ;  /* 0x000000ff0000720c */ /* 0x000fc60000744270 */
[----:B---3--:R-:W-:-:S05]  /*9e40*/  FFMA R13, R14, R2, R13 ;  /* 0x000000020e0d7223 */ /* 0x008fca000000000d */
[----:B------:R-:W-:-:S05]  /*9e50*/  F2FP.BF16.F32.PACK_AB R13, RZ, R13 ;  /* 0x0000000dff0d723e */ /* 0x000fca00000010ff */
[----:B------:R2:W-:Y:S01]  /*9e60*/  @P1 STG.E.U16 desc[UR52][R6.64+0x12], R13 ;  /* 0x0000120d06001986 */ /* 0x0005e2000c101534 */
[----:B------:R-:W-:Y:S05]  /*9e70*/  @!P2 BRA `(.L_x_51) ;  /* 0x000000000004a947 */ /* 0x000fea0003800000 */
[----:B------:R3:W5:Y:S02]  /*9e80*/  LDG.E.LTC128B.U16 R12, desc[UR52][R10.64+0x20] ;  /* 0x000020340a0c7981 */ /* 0x000764000c1e1520 */
.L_x_51:
[----:B------:R-:W-:Y:S05]  /*9e90*/  BSYNC B1 ;  /* 0x0000000000017941 */ /* 0x000fea0003800000 */
.L_x_50:
[----:B------:R-:W4:Y:S01]  /*9ea0*/  LDL.LU R14, [R1+0x20] ;  /* 0x00002000010e7983 */ /* 0x000f220000300800 */
[----:B--2--5:R-:W-:Y:S01]  /*9eb0*/  IMAD.U32 R13, R12, 0x10000, RZ ;  /* 0x000100000c0d7824 */ /* 0x024fe200078e00ff */
[----:B------:R-:W-:Y:S01]  /*9ec0*/  ISETP.GT.AND P1, PT, R3, 0x11, PT ;  /* 0x000000110300780c */ /* 0x000fe20003f24270 */
[----:B------:R-:W-:Y:S02]  /*9ed0*/  BSSY B1, `(.L_x_52) ;  /* 0x0000008000017945 */ /* 0x000fe40003800000 */
[----:B------:R-:W-:Y:S01]  /*9ee0*/  FMUL R13, R13, R16 ;  /* 0x000000100d0d7220 */ /* 0x000fe20000400000 */
[----:B------:R-:W-:-:S03]  /*9ef0*/  ISETP.GT.AND P3, PT, R0, RZ, P1 ;  /* 0x000000ff0000720c */ /* 0x000fc60000f64270 */
[----:B----4-:R-:W-:-:S05]  /*9f00*/  FFMA R13, R14, R2, R13 ;  /* 0x000000020e0d7223 */ /* 0x010fca000000000d */
[----:B------:R-:W-:-:S05]  /*9f10*/  F2FP.BF16.F32.PACK_AB R13, RZ, R13 ;  /* 0x0000000dff0d723e */ /* 0x000fca00000010ff */
[----:B------:R2:W-:Y:S01]  /*9f20*/  @P2 STG.E.U16 desc[UR52][R4.64+0x20], R13 ;  /* 0x0000200d04002986 */ /* 0x0005e2000c101534 */
[----:B------:R-:W-:Y:S05]  /*9f30*/  @!P3 BRA `(.L_x_53) ;  /* 0x000000000004b947 */ /* 0x000fea0003800000 */
[----:B------:R4:W5:Y:S02]  /*9f40*/  LDG.E.LTC128B.U16 R12, desc[UR52][R10.64+0x22] ;  /* 0x000022340a0c7981 */ /* 0x000964000c1e1520 */
.L_x_53:
[----:B------:R-:W-:Y:S05]  /*9f50*/  BSYNC B1 ;  /* 0x0000000000017941 */ /* 0x000fea0003800000 */
.L_x_52:
[----:B------:R-:W3:Y:S01]  /*9f60*/  LDL.LU R14, [R1+0x24] ;  /* 0x00002400010e7983 */ /* 0x000ee20000300800 */
[----:B--2--5:R-:W-:Y:S01]  /*9f70*/  IMAD.U32 R13, R12, 0x10000, RZ ;  /* 0x000100000c0d7824 */ /* 0x024fe200078e00ff */
[----:B------:R-:W-:Y:S01]  /*9f80*/  ISETP.GT.AND P0, PT, R0, 0x8, P0 ;  /* 0x000000080000780c */ /* 0x000fe20000704270 */
[----:B------:R-:W-:Y:S02]  /*9f90*/  BSSY B1, `(.L_x_54) ;  /* 0x0000007000017945 */ /* 0x000fe40003800000 */
[----:B------:R-:W-:-:S04]  /*9fa0*/  FMUL R13, R13, R16 ;  /* 0x000000100d0d7220 */ /* 0x000fc80000400000 */
[----:B---3--:R-:W-:-:S05]  /*9fb0*/  FFMA R13, R14, R2, R13 ;  /* 0x000000020e0d7223 */ /* 0x008fca000000000d */
[----:B------:R-:W-:-:S05]  /*9fc0*/  F2FP.BF16.F32.PACK_AB R13, RZ, R13 ;  /* 0x0000000dff0d723e */ /* 0x000fca00000010ff */
[----:B------:R2:W-:Y:S01]  /*9fd0*/  @P3 STG.E.U16 desc[UR52][R4.64+0x22], R13 ;  /* 0x0000220d04003986 */ /* 0x0005e2000c101534 */
[----:B------:R-:W-:Y:S05]  /*9fe0*/  @!P0 BRA `(.L_x_55) ;  /* 0x0000000000048947 */ /* 0x000fea0003800000 */
[----:B------:R3:W5:Y:S02]  /*9ff0*/  LDG.E.LTC128B.U16 R12, desc[UR52][R8.64+0x20] ;  /* 0x00002034080c7981 */ /* 0x000764000c1e1520 */
.L_x_55:
[----:B------:R-:W-:Y:S05]  /*a000*/  BSYNC B1 ;  /* 0x0000000000017941 */ /* 0x000fea0003800000 */
.L_x_54:
        /* <DEDUP_REMOVED lines=10> */
.L_x_57:
[----:B------:R-:W-:Y:S05]  /*a0b0*/  BSYNC B1 ;  /* 0x0000000000017941 */ /* 0x000fea0003800000 */
.L_x_56:
[----:B------:R-:W3:Y:S01]  /*a0c0*/  LDL.LU R14, [R1+0x2c] ;  /* 0x00002c00010e7983 */ /* 0x000ee20000300800 */
[----:B--2--5:R-:W-:Y:S01]  /*a0d0*/  IMAD.U32 R13, R12, 0x10000, RZ ;  /* 0x000100000c0d7824 */ /* 0x024fe200078e00ff */
        /* <DEDUP_REMOVED lines=9> */
.L_x_59:
[----:B------:R-:W-:Y:S05]  /*a170*/  BSYNC B1 ;  /* 0x0000000000017941 */ /* 0x000fea0003800000 */
.L_x_58:
        /* <DEDUP_REMOVED lines=11> */
.L_x_61:
[----:B------:R-:W-:Y:S05]  /*a230*/  BSYNC B1 ;  /* 0x0000000000017941 */ /* 0x000fea0003800000 */
.L_x_60:
[----:B------:R-:W3:Y:S01]  /*a240*/  LDL.LU R14, [R1+0x34] ;  /* 0x00003400010e7983 */ /* 0x000ee20000300800 */
[----:B--2--5:R-:W-:Y:S01]  /*a250*/  SHF.L.U32 R13, R12, 0x10, RZ ;  /* 0x000000100c0d7819 */ /* 0x024fe200000006ff */
[----:B------:R-:W-:Y:S01]  /*a260*/  BSSY B1, `(.L_x_62) ;  /* 0x0000008000017945 */ /* 0x000fe20003800000 */
[----:B------:R-:W-:-:S03]  /*a270*/  ISETP.GT.AND P0, PT, R0, 0x8, P0 ;  /* 0x000000080000780c */ /* 0x000fc60000704270 */
[----:B------:R-:W-:-:S04]  /*a280*/  FMUL R13, R13, R16 ;  /* 0x000000100d0d7220 */ /* 0x000fc80000400000 */
[----:B---3--:R-:W-:-:S05]  /*a290*/  FFMA R13, R14, R2, R13 ;  /* 0x000000020e0d7223 */ /* 0x008fca000000000d */
[----:B------:R-:W-:-:S05]  /*a2a0*/  F2FP.BF16.F32.PACK_AB R13, RZ, R13 ;  /* 0x0000000dff0d723e */ /* 0x000fca00000010ff */
[----:B------:R2:W-:Y:S01]  /*a2b0*/  @P3 STG.E.U16 desc[UR52][R4.64+0x32], R13 ;  /* 0x0000320d04003986 */ /* 0x0005e2000c101534 */
[----:B------:R-:W-:Y:S05]  /*a2c0*/  @!P0 BRA `(.L_x_63) ;  /* 0x0000000000048947 */ /* 0x000fea0003800000 */
[----:B------:R3:W5:Y:S02]  /*a2d0*/  LDG.E.LTC128B.U16 R12, desc[UR52][R8.64+0x30] ;  /* 0x00003034080c7981 */ /* 0x000764000c1e1520 */
.L_x_63:
[----:B------:R-:W-:Y:S05]  /*a2e0*/  BSYNC B1 ;  /* 0x0000000000017941 */ /* 0x000fea0003800000 */
.L_x_62:
        /* <DEDUP_REMOVED lines=10> */
.L_x_65:
[----:B------:R-:W-:Y:S05]  /*a390*/  BSYNC B1 ;  /* 0x0000000000017941 */ /* 0x000fea0003800000 */
.L_x_64:
        /* <DEDUP_REMOVED lines=11> */
.L_x_67:
[----:B------:R-:W-:Y:S05]  /*a450*/  BSYNC B1 ;  /* 0x0000000000017941 */ /* 0x000fea0003800000 */
.L_x_66:
        /* <DEDUP_REMOVED lines=11> */
.L_x_69:
[----:B------:R-:W-:Y:S05]  /*a510*/  BSYNC B1 ;  /* 0x0000000000017941 */ /* 0x000fea0003800000 */
.L_x_68:
        /* <DEDUP_REMOVED lines=10> */
.L_x_71:
[----:B------:R-:W-:Y:S05]  /*a5c0*/  BSYNC B1 ;  /* 0x0000000000017941 */ /* 0x000fea0003800000 */
.L_x_70:
        /* <DEDUP_REMOVED lines=10> */
.L_x_73:
[----:B------:R-:W-:Y:S05]  /*a670*/  BSYNC B1 ;  /* 0x0000000000017941 */ /* 0x000fea0003800000 */
.L_x_72:
        /* <DEDUP_REMOVED lines=11> */
.L_x_75:
[----:B------:R-:W-:Y:S05]  /*a730*/  BSYNC B1 ;  /* 0x0000000000017941 */ /* 0x000fea0003800000 */
.L_x_74:
        /* <DEDUP_REMOVED lines=11> */
.L_x_77:
[----:B------:R-:W-:Y:S05]  /*a7f0*/  BSYNC B1 ;  /* 0x0000000000017941 */ /* 0x000fea0003800000 */
.L_x_76:
        /* <DEDUP_REMOVED lines=10> */
.L_x_79:
[----:B------:R-:W-:Y:S05]  /*a8a0*/  BSYNC B1 ;  /* 0x0000000000017941 */ /* 0x000fea0003800000 */
.L_x_78:
        /* <DEDUP_REMOVED lines=10> */
.L_x_81:
[----:B------:R-:W-:Y:S05]  /*a950*/  BSYNC B1 ;  /* 0x0000000000017941 */ /* 0x000fea0003800000 */
.L_x_80:
        /* <DEDUP_REMOVED lines=11> */
.L_x_83:
[----:B------:R-:W-:Y:S05]  /*aa10*/  BSYNC B1 ;  /* 0x0000000000017941 */ /* 0x000fea0003800000 */
.L_x_82:
        /* <DEDUP_REMOVED lines=11> */
.L_x_85:
[----:B------:R-:W-:Y:S05]  /*aad0*/  BSYNC B1 ;  /* 0x0000000000017941 */ /* 0x000fea0003800000 */
.L_x_84:
        /* <DEDUP_REMOVED lines=10> */
.L_x_87:
[----:B------:R-:W-:Y:S05]  /*ab80*/  BSYNC B1 ;  /* 0x0000000000017941 */ /* 0x000fea0003800000 */
.L_x_86:
        /* <DEDUP_REMOVED lines=10> */
.L_x_89:
[----:B------:R-:W-:Y:S05]  /*ac30*/  BSYNC B1 ;  /* 0x0000000000017941 */ /* 0x000fea0003800000 */
.L_x_88:
        /* <DEDUP_REMOVED lines=11> */
.L_x_91:
[----:B------:R-:W-:Y:S05]  /*acf0*/  BSYNC B1 ;  /* 0x0000000000017941 */ /* 0x000fea0003800000 */
.L_x_90:
        /* <DEDUP_REMOVED lines=11> */
.L_x_93:
[----:B------:R-:W-:Y:S05]  /*adb0*/  BSYNC B1 ;  /* 0x0000000000017941 */ /* 0x000fea0003800000 */
.L_x_92:
        /* <DEDUP_REMOVED lines=10> */
.L_x_95:
[----:B------:R-:W-:Y:S05]  /*ae60*/  BSYNC B1 ;  /* 0x0000000000017941 */ /* 0x000fea0003800000 */
.L_x_94:
        /* <DEDUP_REMOVED lines=10> */
.L_x_97:
[----:B------:R-:W-:Y:S05]  /*af10*/  BSYNC B1 ;  /* 0x0000000000017941 */ /* 0x000fea0003800000 */
.L_x_96:
        /* <DEDUP_REMOVED lines=11> */
.L_x_99:
[----:B------:R-:W-:Y:S05]  /*afd0*/  BSYNC B1 ;  /* 0x0000000000017941 */ /* 0x000fea0003800000 */
.L_x_98:
        /* <DEDUP_REMOVED lines=11> */
.L_x_101:
[----:B------:R-:W-:Y:S05]  /*b090*/  BSYNC B1 ;  /* 0x0000000000017941 */ /* 0x000fea0003800000 */
.L_x_100:
        /* <DEDUP_REMOVED lines=10> */
.L_x_103:
[----:B------:R-:W-:Y:S05]  /*b140*/  BSYNC B1 ;  /* 0x0000000000017941 */ /* 0x000fea0003800000 */
.L_x_102:
        /* <DEDUP_REMOVED lines=10> */
.L_x_105:
[----:B------:R-:W-:Y:S05]  /*b1f0*/  BSYNC B1 ;  /* 0x0000000000017941 */ /* 0x000fea0003800000 */
.L_x_104:
        /* <DEDUP_REMOVED lines=11> */
.L_x_107:
[----:B------:R-:W-:Y:S05]  /*b2b0*/  BSYNC B1 ;  /* 0x0000000000017941 */ /* 0x000fea0003800000 */
.L_x_106:
        /* <DEDUP_REMOVED lines=11> */
.L_x_109:
[----:B------:R-:W-:Y:S05]  /*b370*/  BSYNC B1 ;  /* 0x0000000000017941 */ /* 0x000fea0003800000 */
.L_x_108:
        /* <DEDUP_REMOVED lines=10> */
.L_x_111:
[----:B------:R-:W-:Y:S05]  /*b420*/  BSYNC B1 ;  /* 0x0000000000017941 */ /* 0x000fea0003800000 */
.L_x_110:
        /* <DEDUP_REMOVED lines=10> */
.L_x_113:
[----:B------:R-:W-:Y:S05]  /*b4d0*/  BSYNC B1 ;  /* 0x0000000000017941 */ /* 0x000fea0003800000 */
.L_x_112:
        /* <DEDUP_REMOVED lines=11> */
.L_x_115:
[----:B------:R-:W-:Y:S05]  /*b590*/  BSYNC B1 ;  /* 0x0000000000017941 */ /* 0x000fea0003800000 */
.L_x_114:
        /* <DEDUP_REMOVED lines=11> */
.L_x_117:
[----:B------:R-:W-:Y:S05]  /*b650*/  BSYNC B1 ;  /* 0x0000000000017941 */ /* 0x000fea0003800000 */
.L_x_116:
        /* <DEDUP_REMOVED lines=10> */
.L_x_119:
[----:B------:R-:W-:Y:S05]  /*b700*/  BSYNC B1 ;  /* 0x0000000000017941 */ /* 0x000fea0003800000 */
.L_x_118:
        /* <DEDUP_REMOVED lines=10> */
.L_x_121:
[----:B------:R-:W-:Y:S05]  /*b7b0*/  BSYNC B1 ;  /* 0x0000000000017941 */ /* 0x000fea0003800000 */
.L_x_120:
        /* <DEDUP_REMOVED lines=11> */
.L_x_123:
[----:B------:R-:W-:Y:S05]  /*b870*/  BSYNC B1 ;  /* 0x0000000000017941 */ /* 0x000fea0003800000 */
.L_x_122:
        /* <DEDUP_REMOVED lines=11> */
.L_x_125:
[----:B------:R-:W-:Y:S05]  /*b930*/  BSYNC B1 ;  /* 0x0000000000017941 */ /* 0x000fea0003800000 */
.L_x_124:
        /* <DEDUP_REMOVED lines=10> */
.L_x_127:
[----:B------:R-:W-:Y:S05]  /*b9e0*/  BSYNC B1 ;  /* 0x0000000000017941 */ /* 0x000fea0003800000 */
.L_x_126:
        /* <DEDUP_REMOVED lines=10> */
.L_x_129:
[----:B------:R-:W-:Y:S05]  /*ba90*/  BSYNC B1 ;  /* 0x0000000000017941 */ /* 0x000fea0003800000 */
.L_x_128:
        /* <DEDUP_REMOVED lines=11> */
.L_x_131:
[----:B------:R-:W-:Y:S05]  /*bb50*/  BSYNC B1 ;  /* 0x0000000000017941 */ /* 0x000fea0003800000 */
.L_x_130:
        /* <DEDUP_REMOVED lines=11> */
.L_x_133:
[----:B------:R-:W-:Y:S05]  /*bc10*/  BSYNC B1 ;  /* 0x0000000000017941 */ /* 0x000fea0003800000 */
.L_x_132:
        /* <DEDUP_REMOVED lines=10> */
.L_x_135:
[----:B------:R-:W-:Y:S05]  /*bcc0*/  BSYNC B1 ;  /* 0x0000000000017941 */ /* 0x000fea0003800000 */
.L_x_134:
        /* <DEDUP_REMOVED lines=10> */
.L_x_137:
[----:B------:R-:W-:Y:S05]  /*bd70*/  BSYNC B1 ;  /* 0x0000000000017941 */ /* 0x000fea0003800000 */
.L_x_136:
        /* <DEDUP_REMOVED lines=11> */
.L_x_139:
[----:B------:R-:W-:Y:S05]  /*be30*/  BSYNC B1 ;  /* 0x0000000000017941 */ /* 0x000fea0003800000 */
.L_x_138:
        /* <DEDUP_REMOVED lines=11> */
.L_x_141:
[----:B------:R-:W-:Y:S05]  /*bef0*/  BSYNC B1 ;  /* 0x0000000000017941 */ /* 0x000fea0003800000 */
.L_x_140:
        /* <DEDUP_REMOVED lines=10> */
.L_x_143:
[----:B------:R-:W-:Y:S05]  /*bfa0*/  BSYNC B1 ;  /* 0x0000000000017941 */ /* 0x000fea0003800000 */
.L_x_142:
        /* <DEDUP_REMOVED lines=10> */
.L_x_145:
[----:B------:R-:W-:Y:S05]  /*c050*/  BSYNC B1 ;  /* 0x0000000000017941 */ /* 0x000fea0003800000 */
.L_x_144:
        /* <DEDUP_REMOVED lines=11> */
.L_x_147:
[----:B------:R-:W-:Y:S05]  /*c110*/  BSYNC B1 ;  /* 0x0000000000017941 */ /* 0x000fea0003800000 */
.L_x_146:
        /* <DEDUP_REMOVED lines=11> */
.L_x_149:
[----:B------:R-:W-:Y:S05]  /*c1d0*/  BSYNC B1 ;  /* 0x0000000000017941 */ /* 0x000fea0003800000 */
.L_x_148:
        /* <DEDUP_REMOVED lines=10> */
.L_x_151:
[----:B------:R-:W-:Y:S05]  /*c280*/  BSYNC B1 ;  /* 0x0000000000017941 */ /* 0x000fea0003800000 */
.L_x_150:
        /* <DEDUP_REMOVED lines=10> */
.L_x_153:
[----:B------:R-:W-:Y:S05]  /*c330*/  BSYNC B1 ;  /* 0x0000000000017941 */ /* 0x000fea0003800000 */
.L_x_152:
        /* <DEDUP_REMOVED lines=11> */
.L_x_155:
[----:B------:R-:W-:Y:S05]  /*c3f0*/  BSYNC B1 ;  /* 0x0000000000017941 */ /* 0x000fea0003800000 */
.L_x_154:
        /* <DEDUP_REMOVED lines=11> */
.L_x_157:
[----:B------:R-:W-:Y:S05]  /*c4b0*/  BSYNC B1 ;  /* 0x0000000000017941 */ /* 0x000fea0003800000 */
.L_x_156:
        /* <DEDUP_REMOVED lines=10> */
.L_x_159:
[----:B------:R-:W-:Y:S05]  /*c560*/  BSYNC B1 ;  /* 0x0000000000017941 */ /* 0x000fea0003800000 */
.L_x_158:
        /* <DEDUP_REMOVED lines=10> */
.L_x_161:
[----:B------:R-:W-:Y:S05]  /*c610*/  BSYNC B1 ;  /* 0x0000000000017941 */ /* 0x000fea0003800000 */
.L_x_160:
        /* <DEDUP_REMOVED lines=11> */
.L_x_163:
[----:B------:R-:W-:Y:S05]  /*c6d0*/  BSYNC B1 ;  /* 0x0000000000017941 */ /* 0x000fea0003800000 */
.L_x_162:
        /* <DEDUP_REMOVED lines=11> */
.L_x_165:
[----:B------:R-:W-:Y:S05]  /*c790*/  BSYNC B1 ;  /* 0x0000000000017941 */ /* 0x000fea0003800000 */
.L_x_164:
        /* <DEDUP_REMOVED lines=10> */
.L_x_167:
[----:B------:R-:W-:Y:S05]  /*c840*/  BSYNC B1 ;  /* 0x0000000000017941 */ /* 0x000fea0003800000 */
.L_x_166:
        /* <DEDUP_REMOVED lines=10> */
.L_x_169:
[----:B------:R-:W-:Y:S05]  /*c8f0*/  BSYNC B1 ;  /* 0x0000000000017941 */ /* 0x000fea0003800000 */
.L_x_168:
        /* <DEDUP_REMOVED lines=11> */
.L_x_171:
[----:B------:R-:W-:Y:S05]  /*c9b0*/  BSYNC B1 ;  /* 0x0000000000017941 */ /* 0x000fea0003800000 */
.L_x_170:
        /* <DEDUP_REMOVED lines=11> */
.L_x_173:
[----:B------:R-:W-:Y:S05]  /*ca70*/  BSYNC B1 ;  /* 0x0000000000017941 */ /* 0x000fea0003800000 */
.L_x_172:
        /* <DEDUP_REMOVED lines=10> */
.L_x_175:
[----:B------:R-:W-:Y:S05]  /*cb20*/  BSYNC B1 ;  /* 0x0000000000017941 */ /* 0x000fea0003800000 */
.L_x_174:
        /* <DEDUP_REMOVED lines=10> */
.L_x_177:
[----:B------:R-:W-:Y:S05]  /*cbd0*/  BSYNC B1 ;  /* 0x0000000000017941 */ /* 0x000fea0003800000 */
.L_x_176:
        /* <DEDUP_REMOVED lines=11> */
.L_x_179:
[----:B------:R-:W-:Y:S05]  /*cc90*/  BSYNC B1 ;  /* 0x0000000000017941 */ /* 0x000fea0003800000 */
.L_x_178:
        /* <DEDUP_REMOVED lines=11> */
.L_x_181:
[----:B------:R-:W-:Y:S05]  /*cd50*/  BSYNC B1 ;  /* 0x0000000000017941 */ /* 0x000fea0003800000 */
.L_x_180:
        /* <DEDUP_REMOVED lines=10> */
.L_x_183:
[----:B------:R-:W-:Y:S05]  /*ce00*/  BSYNC B1 ;  /* 0x0000000000017941 */ /* 0x000fea0003800000 */
.L_x_182:
        /* <DEDUP_REMOVED lines=10> */
.L_x_185:
[----:B------:R-:W-:Y:S05]  /*ceb0*/  BSYNC B1 ;  /* 0x0000000000017941 */ /* 0x000fea0003800000 */
.L_x_184:
        /* <DEDUP_REMOVED lines=11> */
.L_x_187:
[----:B------:R-:W-:Y:S05]  /*cf70*/  BSYNC B1 ;  /* 0x0000000000017941 */ /* 0x000fea0003800000 */
.L_x_186:
        /* <DEDUP_REMOVED lines=11> */
.L_x_189:
[----:B------:R-:W-:Y:S05]  /*d030*/  BSYNC B1 ;  /* 0x0000000000017941 */ /* 0x000fea0003800000 */
.L_x_188:
        /* <DEDUP_REMOVED lines=10> */
.L_x_191:
[----:B------:R-:W-:Y:S05]  /*d0e0*/  BSYNC B1 ;  /* 0x0000000000017941 */ /* 0x000fea0003800000 */
.L_x_190:
        /* <DEDUP_REMOVED lines=10> */
.L_x_193:
[----:B------:R-:W-:Y:S05]  /*d190*/  BSYNC B1 ;  /* 0x0000000000017941 */ /* 0x000fea0003800000 */
.L_x_192:
        /* <DEDUP_REMOVED lines=11> */
.L_x_195:
[----:B------:R-:W-:Y:S05]  /*d250*/  BSYNC B1 ;  /* 0x0000000000017941 */ /* 0x000fea0003800000 */
.L_x_194:
        /* <DEDUP_REMOVED lines=11> */
.L_x_197:
[----:B------:R-:W-:Y:S05]  /*d310*/  BSYNC B1 ;  /* 0x0000000000017941 */ /* 0x000fea0003800000 */
.L_x_196:
        /* <DEDUP_REMOVED lines=10> */
.L_x_199:
[----:B------:R-:W-:Y:S05]  /*d3c0*/  BSYNC B1 ;  /* 0x0000000000017941 */ /* 0x000fea0003800000 */
.L_x_198:
        /* <DEDUP_REMOVED lines=10> */
.L_x_201:
[----:B------:R-:W-:Y:S05]  /*d470*/  BSYNC B1 ;  /* 0x0000000000017941 */ /* 0x000fea0003800000 */
.L_x_200:
        /* <DEDUP_REMOVED lines=11> */
.L_x_203:
[----:B------:R-:W-:Y:S05]  /*d530*/  BSYNC B1 ;  /* 0x0000000000017941 */ /* 0x000fea0003800000 */
.L_x_202:
        /* <DEDUP_REMOVED lines=11> */
.L_x_205:
[----:B------:R-:W-:Y:S05]  /*d5f0*/  BSYNC B1 ;  /* 0x0000000000017941 */ /* 0x000fea0003800000 */
.L_x_204:
        /* <DEDUP_REMOVED lines=10> */
.L_x_207:
[----:B------:R-:W-:Y:S05]  /*d6a0*/  BSYNC B1 ;  /* 0x0000000000017941 */ /* 0x000fea0003800000 */
.L_x_206:
        /* <DEDUP_REMOVED lines=10> */
.L_x_209:
[----:B------:R-:W-:Y:S05]  /*d750*/  BSYNC B1 ;  /* 0x0000000000017941 */ /* 0x000fea0003800000 */
.L_x_208:
        /* <DEDUP_REMOVED lines=11> */
.L_x_211:
[----:B------:R-:W-:Y:S05]  /*d810*/  BSYNC B1 ;  /* 0x0000000000017941 */ /* 0x000fea0003800000 */
.L_x_210:
        /* <DEDUP_REMOVED lines=11> */
.L_x_213:
[----:B------:R-:W-:Y:S05]  /*d8d0*/  BSYNC B1 ;  /* 0x0000000000017941 */ /* 0x000fea0003800000 */
.L_x_212:
        /* <DEDUP_REMOVED lines=10> */
.L_x_215:
[----:B------:R-:W-:Y:S05]  /*d980*/  BSYNC B1 ;  /* 0x0000000000017941 */ /* 0x000fea0003800000 */
.L_x_214:
        /* <DEDUP_REMOVED lines=10> */
.L_x_217:
[----:B------:R-:W-:Y:S05]  /*da30*/  BSYNC B1 ;  /* 0x0000000000017941 */ /* 0x000fea0003800000 */
.L_x_216:
        /* <DEDUP_REMOVED lines=11> */
.L_x_219:
[----:B------:R-:W-:Y:S05]  /*daf0*/  BSYNC B1 ;  /* 0x0000000000017941 */ /* 0x000fea0003800000 */
.L_x_218:
        /* <DEDUP_REMOVED lines=11> */
.L_x_221:
[----:B------:R-:W-:Y:S05]  /*dbb0*/  BSYNC B1 ;  /* 0x0000000000017941 */ /* 0x000fea0003800000 */
.L_x_220:
        /* <DEDUP_REMOVED lines=10> */
.L_x_223:
[----:B------:R-:W-:Y:S05]  /*dc60*/  BSYNC B1 ;  /* 0x0000000000017941 */ /* 0x000fea0003800000 */
.L_x_222:
        /* <DEDUP_REMOVED lines=10> */
.L_x_225:
[----:B------:R-:W-:Y:S05]  /*dd10*/  BSYNC B1 ;  /* 0x0000000000017941 */ /* 0x000fea0003800000 */
.L_x_224:
        /* <DEDUP_REMOVED lines=11> */
.L_x_227:
[----:B------:R-:W-:Y:S05]  /*ddd0*/  BSYNC B1 ;  /* 0x0000000000017941 */ /* 0x000fea0003800000 */
.L_x_226:
        /* <DEDUP_REMOVED lines=11> */
.L_x_229:
[----:B------:R-:W-:Y:S05]  /*de90*/  BSYNC B1 ;  /* 0x0000000000017941 */ /* 0x000fea0003800000 */
.L_x_228:
        /* <DEDUP_REMOVED lines=10> */
.L_x_231:
[----:B------:R-:W-:Y:S05]  /*df40*/  BSYNC B1 ;  /* 0x0000000000017941 */ /* 0x000fea0003800000 */
.L_x_230:
        /* <DEDUP_REMOVED lines=10> */
.L_x_233:
[----:B------:R-:W-:Y:S05]  /*dff0*/  BSYNC B1 ;  /* 0x0000000000017941 */ /* 0x000fea0003800000 */
.L_x_232:
        /* <DEDUP_REMOVED lines=11> */
.L_x_235:
[----:B------:R-:W-:Y:S05]  /*e0b0*/  BSYNC B1 ;  /* 0x0000000000017941 */ /* 0x000fea0003800000 */
.L_x_234:
        /* <DEDUP_REMOVED lines=11> */
.L_x_237:
[----:B------:R-:W-:Y:S05]  /*e170*/  BSYNC B1 ;  /* 0x0000000000017941 */ /* 0x000fea0003800000 */
.L_x_236:
        /* <DEDUP_REMOVED lines=10> */
.L_x_239:
[----:B------:R-:W-:Y:S05]  /*e220*/  BSYNC B1 ;  /* 0x0000000000017941 */ /* 0x000fea0003800000 */
.L_x_238:
        /* <DEDUP_REMOVED lines=10> */
.L_x_241:
[----:B------:R-:W-:Y:S05]  /*e2d0*/  BSYNC B1 ;  /* 0x0000000000017941 */ /* 0x000fea0003800000 */
.L_x_240:
        /* <DEDUP_REMOVED lines=11> */
.L_x_243:
[----:B------:R-:W-:Y:S05]  /*e390*/  BSYNC B1 ;  /* 0x0000000000017941 */ /* 0x000fea0003800000 */
.L_x_242:
        /* <DEDUP_REMOVED lines=11> */
.L_x_245:
[----:B------:R-:W-:Y:S05]  /*e450*/  BSYNC B1 ;  /* 0x0000000000017941 */ /* 0x000fea0003800000 */
.L_x_244:
        /* <DEDUP_REMOVED lines=10> */
.L_x_247:
[----:B------:R-:W-:Y:S05]  /*e500*/  BSYNC B1 ;  /* 0x0000000000017941 */ /* 0x000fea0003800000 */
.L_x_246:
        /* <DEDUP_REMOVED lines=10> */
.L_x_249:
[----:B------:R-:W-:Y:S05]  /*e5b0*/  BSYNC B1 ;  /* 0x0000000000017941 */ /* 0x000fea0003800000 */
.L_x_248:
        /* <DEDUP_REMOVED lines=11> */
.L_x_251:
[----:B------:R-:W-:Y:S05]  /*e670*/  BSYNC B1 ;  /* 0x0000000000017941 */ /* 0x000fea0003800000 */
.L_x_250:
        /* <DEDUP_REMOVED lines=11> */
.L_x_253:
[----:B------:R-:W-:Y:S05]  /*e730*/  BSYNC B1 ;  /* 0x0000000000017941 */ /* 0x000fea0003800000 */
.L_x_252:
        /* <DEDUP_REMOVED lines=10> */
.L_x_255:
[----:B------:R-:W-:Y:S05]  /*e7e0*/  BSYNC B1 ;  /* 0x0000000000017941 */ /* 0x000fea0003800000 */
.L_x_254:
        /* <DEDUP_REMOVED lines=10> */
.L_x_257:
[----:B------:R-:W-:Y:S05]  /*e890*/  BSYNC B1 ;  /* 0x0000000000017941 */ /* 0x000fea0003800000 */
.L_x_256:
        /* <DEDUP_REMOVED lines=11> */
.L_x_259:
[----:B------:R-:W-:Y:S05]  /*e950*/  BSYNC B1 ;  /* 0x0000000000017941 */ /* 0x000fea0003800000 */
.L_x_258:
        /* <DEDUP_REMOVED lines=11> */
.L_x_261:
[----:B------:R-:W-:Y:S05]  /*ea10*/  BSYNC B1 ;  /* 0x0000000000017941 */ /* 0x000fea0003800000 */
.L_x_260:
        /* <DEDUP_REMOVED lines=10> */
.L_x_263:
[----:B------:R-:W-:Y:S05]  /*eac0*/  BSYNC B1 ;  /* 0x0000000000017941 */ /* 0x000fea0003800000 */
.L_x_262:
        /* <DEDUP_REMOVED lines=10> */
.L_x_265:
[----:B------:R-:W-:Y:S05]  /*eb70*/  BSYNC B1 ;  /* 0x0000000000017941 */ /* 0x000fea0003800000 */
.L_x_264:
        /* <DEDUP_REMOVED lines=11> */
.L_x_267:
[----:B------:R-:W-:Y:S05]  /*ec30*/  BSYNC B1 ;  /* 0x0000000000017941 */ /* 0x000fea0003800000 */
.L_x_266:
        /* <DEDUP_REMOVED lines=11> */
.L_x_269:
[----:B------:R-:W-:Y:S05]  /*ecf0*/  BSYNC B1 ;  /* 0x0000000000017941 */ /* 0x000fea0003800000 */
.L_x_268:
        /* <DEDUP_REMOVED lines=10> */
.L_x_271:
[----:B------:R-:W-:Y:S05]  /*eda0*/  BSYNC B1 ;  /* 0x0000000000017941 */ /* 0x000fea0003800000 */
.L_x_270:
        /* <DEDUP_REMOVED lines=10> */
.L_x_273:
[----:B------:R-:W-:Y:S05]  /*ee50*/  BSYNC B1 ;  /* 0x0000000000017941 */ /* 0x000fea0003800000 */
.L_x_272:
        /* <DEDUP_REMOVED lines=11> */
.L_x_275:
[----:B------:R-:W-:Y:S05]  /*ef10*/  BSYNC B1 ;  /* 0x0000000000017941 */ /* 0x000fea0003800000 */
.L_x_274:
        /* <DEDUP_REMOVED lines=11> */
.L_x_277:
[----:B------:R-:W-:Y:S05]  /*efd0*/  BSYNC B1 ;  /* 0x0000000000017941 */ /* 0x000fea0003800000 */
.L_x_276:
        /* <DEDUP_REMOVED lines=10> */
.L_x_279:
[----:B------:R-:W-:Y:S05]  /*f080*/  BSYNC B1 ;  /* 0x0000000000017941 */ /* 0x000fea0003800000 */
.L_x_278:
        /* <DEDUP_REMOVED lines=10> */
.L_x_281:
[----:B------:R-:W-:Y:S05]  /*f130*/  BSYNC B1 ;  /* 0x0000000000017941 */ /* 0x000fea0003800000 */
.L_x_280:
        /* <DEDUP_REMOVED lines=11> */
.L_x_283:
[----:B------:R-:W-:Y:S05]  /*f1f0*/  BSYNC B1 ;  /* 0x0000000000017941 */ /* 0x000fea0003800000 */
.L_x_282:
        /* <DEDUP_REMOVED lines=11> */
.L_x_285:
[----:B------:R-:W-:Y:S05]  /*f2b0*/  BSYNC B1 ;  /* 0x0000000000017941 */ /* 0x000fea0003800000 */
.L_x_284:
        /* <DEDUP_REMOVED lines=10> */
.L_x_287:
[----:B------:R-:W-:Y:S05]  /*f360*/  BSYNC B1 ;  /* 0x0000000000017941 */ /* 0x000fea0003800000 */
.L_x_286:
        /* <DEDUP_REMOVED lines=10> */
.L_x_289:
[----:B------:R-:W-:Y:S05]  /*f410*/  BSYNC B1 ;  /* 0x0000000000017941 */ /* 0x000fea0003800000 */
.L_x_288:
        /* <DEDUP_REMOVED lines=11> */
.L_x_291:
[----:B------:R-:W-:Y:S05]  /*f4d0*/  BSYNC B1 ;  /* 0x0000000000017941 */ /* 0x000fea0003800000 */
.L_x_290:
[----:B--2--5:R-:W-:Y:S01]  /*f4e0*/  IMAD.U32 R13, R12, 0x10000, RZ ;  /* 0x000100000c0d7824 */ /* 0x024fe200078e00ff */
[----:B------:R-:W-:Y:S01]  /*f4f0*/  ISETP.GT.AND P1, PT, R3, 0x101, PT ;  /* 0x000001010300780c */ /* 0x000fe20003f24270 */
[----:B------:R-:W-:Y:S02]  /*f500*/  BSSY B1, `(.L_x_292) ;  /* 0x0000008000017945 */ /* 0x000fe40003800000 */
[----:B------:R-:W-:Y:S01]  /*f510*/  FMUL R13, R13, R16 ;  /* 0x000000100d0d7220 */ /* 0x000fe20000400000 */
[----:B------:R-:W-:-:S03]  /*f520*/  ISETP.GT.AND P3, PT, R0, RZ, P1 ;  /* 0x000000ff0000720c */ /* 0x000fc60000f64270 */
[----:B------:R-:W-:-:S05]  /*f530*/  FFMA R13, R24, R2, R13 ;  /* 0x00000002180d7223 */ /* 0x000fca000000000d */
[----:B------:R-:W-:-:S05]  /*f540*/  F2FP.BF16.F32.PACK_AB R13, RZ, R13 ;  /* 0x0000000dff0d723e */ /* 0x000fca00000010ff */
[----:B------:R2:W-:Y:S01]  /*f550*/  @P2 STG.E.U16 desc[UR52][R4.64+0x200], R13 ;  /* 0x0002000d04002986 */ /* 0x0005e2000c101534 */
[----:B------:R-:W-:Y:S05]  /*f560*/  @!P3 BRA `(.L_x_293) ;  /* 0x000000000004b947 */ /* 0x000fea0003800000 */
[----:B------:R0:W5:Y:S02]  /*f570*/  LDG.E.LTC128B.U16 R12, desc[UR52][R10.64+0x202] ;  /* 0x000202340a0c7981 */ /* 0x000164000c1e1520 */
.L_x_293:
[----:B------:R-:W-:Y:S05]  /*f580*/  BSYNC B1 ;  /* 0x0000000000017941 */ /* 0x000fea0003800000 */
.L_x_292:
[----:B--2--5:R-:W-:Y:S01]  /*f590*/  IMAD.U32 R13, R12, 0x10000, RZ ;  /* 0x000100000c0d7824 */ /* 0x024fe200078e00ff */
[----:B------:R-:W-:Y:S01]  /*f5a0*/  ISETP.GT.AND P0, PT, R0, 0x8, P0 ;  /* 0x000000080000780c */ /* 0x000fe20000704270 */
[----:B------:R-:W-:Y:S02]  /*f5b0*/  BSSY B1, `(.L_x_294) ;  /* 0x0000007000017945 */ /* 0x000fe40003800000 */
[----:B------:R-:W-:-:S04]  /*f5c0*/  FMUL R14, R13, R16 ;  /* 0x000000100d0e7220 */ /* 0x000fc80000400000 */
[----:B------:R-:W-:-:S05]  /*f5d0*/  FFMA R14, R25, R2, R14 ;  /* 0x00000002190e7223 */ /* 0x000fca000000000e */
[----:B------:R-:W-:-:S05]  /*f5e0*/  F2FP.BF16.F32.PACK_AB R14, RZ, R14 ;  /* 0x0000000eff0e723e */ /* 0x000fca00000010ff */
[----:B------:R2:W-:Y:S01]  /*f5f0*/  @P3 STG.E.U16 desc[UR52][R4.64+0x202], R14 ;  /* 0x0002020e04003986 */ /* 0x0005e2000c101534 */
[----:B------:R-:W-:Y:S05]  /*f600*/  @!P0 BRA `(.L_x_295) ;  /* 0x0000000000048947 */ /* 0x000fea0003800000 */
[----:B------:R0:W5:Y:S02]  /*f610*/  LDG.E.LTC128B.U16 R12, desc[UR52][R8.64+0x200] ;  /* 0x00020034080c7981 */ /* 0x000164000c1e1520 */
.L_x_295:
[----:B------:R-:W-:Y:S05]  /*f620*/  BSYNC B1 ;  /* 0x0000000000017941 */ /* 0x000fea0003800000 */
.L_x_294:
[----:B-----5:R-:W-:Y:S01]  /*f630*/  IMAD.U32 R13, R12, 0x10000, RZ ;  /* 0x000100000c0d7824 */ /* 0x020fe200078e00ff */
        /* <DEDUP_REMOVED lines=8> */
.L_x_297:
[----:B------:R-:W-:Y:S05]  /*f6c0*/  BSYNC B1 ;  /* 0x0000000000017941 */ /* 0x000fea0003800000 */
.L_x_296:
[----:B0----5:R-:W-:Y:S01]  /*f6d0*/  IMAD.U32 R13, R12, 0x10000, RZ ;  /* 0x000100000c0d7824 */ /* 0x021fe200078e00ff */
[----:B------:R-:W-:Y:S01]  /*f6e0*/  ISETP.GT.AND P0, PT, R3, 0x108, PT ;  /* 0x000001080300780c */ /* 0x000fe20003f04270 */
[----:B------:R-:W-:Y:S02]  /*f6f0*/  BSSY B1, `(.L_x_298) ;  /* 0x0000008000017945 */ /* 0x000fe40003800000 */
[----:B--2---:R-:W-:Y:S01]  /*f700*/  FMUL R14, R13, R16 ;  /* 0x000000100d0e7220 */ /* 0x004fe20000400000 */
[----:B------:R-:W-:-:S03]  /*f710*/  ISETP.GT.AND P2, PT, R0, RZ, P0 ;  /* 0x000000ff0000720c */ /* 0x000fc60000744270 */
[----:B------:R-:W-:-:S05]  /*f720*/  FFMA R14, R27, R2, R14 ;  /* 0x000000021b0e7223 */ /* 0x000fca000000000e */
[----:B------:R-:W-:-:S05]  /*f730*/  F2FP.BF16.F32.PACK_AB R14, RZ, R14 ;  /* 0x0000000eff0e723e */ /* 0x000fca00000010ff */
[----:B------:R0:W-:Y:S01]  /*f740*/  @P1 STG.E.U16 desc[UR52][R6.64+0x202], R14 ;  /* 0x0002020e06001986 */ /* 0x0001e2000c101534 */
[----:B------:R-:W-:Y:S05]  /*f750*/  @!P2 BRA `(.L_x_299) ;  /* 0x000000000004a947 */ /* 0x000fea0003800000 */
[----:B------:R2:W5:Y:S02]  /*f760*/  LDG.E.LTC128B.U16 R12, desc[UR52][R10.64+0x210] ;  /* 0x000210340a0c7981 */ /* 0x000564000c1e1520 */
.L_x_299:
[----:B------:R-:W-:Y:S05]  /*f770*/  BSYNC B1 ;  /* 0x0000000000017941 */ /* 0x000fea0003800000 */
.L_x_298:
[----:B-----5:R-:W-:Y:S01]  /*f780*/  IMAD.U32 R13, R12, 0x10000, RZ ;  /* 0x000100000c0d7824 */ /* 0x020fe200078e00ff */
        /* <DEDUP_REMOVED lines=9> */
.L_x_301:
[----:B------:R-:W-:Y:S05]  /*f820*/  BSYNC B1 ;  /* 0x0000000000017941 */ /* 0x000fea0003800000 */
.L_x_300:
[----:B0----5:R-:W-:Y:S01]  /*f830*/  SHF.L.U32 R13, R12, 0x10, RZ ;  /* 0x000000100c0d7819 */ /* 0x021fe200000006ff */
[----:B------:R-:W-:Y:S01]  /*f840*/  BSSY B1, `(.L_x_302) ;  /* 0x0000008000017945 */ /* 0x000fe20003800000 */
[----:B------:R-:W-:-:S03]  /*f850*/  ISETP.GT.AND P0, PT, R0, 0x8, P0 ;  /* 0x000000080000780c */ /* 0x000fc60000704270 */
[----:B------:R-:W-:-:S04]  /*f860*/  FMUL R14, R13, R16 ;  /* 0x000000100d0e7220 */ /* 0x000fc80000400000 */
[----:B------:R-:W-:-:S05]  /*f870*/  FFMA R14, R29, R2, R14 ;  /* 0x000000021d0e7223 */ /* 0x000fca000000000e */
[----:B------:R-:W-:-:S05]  /*f880*/  F2FP.BF16.F32.PACK_AB R14, RZ, R14 ;  /* 0x0000000eff0e723e */ /* 0x000fca00000010ff */
[----:B------:R0:W-:Y:S01]  /*f890*/  @P3 STG.E.U16 desc[UR52][R4.64+0x212], R14 ;  /* 0x0002120e04003986 */ /* 0x0001e2000c101534 */
[----:B------:R-:W-:Y:S05]  /*f8a0*/  @!P0 BRA `(.L_x_303) ;  /* 0x0000000000048947 */ /* 0x000fea0003800000 */
[----:B------:R0:W5:Y:S02]  /*f8b0*/  LDG.E.LTC128B.U16 R12, desc[UR52][R8.64+0x210] ;  /* 0x00021034080c7981 */ /* 0x000164000c1e1520 */
.L_x_303:
[----:B------:R-:W-:Y:S05]  /*f8c0*/  BSYNC B1 ;  /* 0x0000000000017941 */ /* 0x000fea0003800000 */
.L_x_302:
        /* <DEDUP_REMOVED lines=9> */
.L_x_305:
[----:B------:R-:W-:Y:S05]  /*f960*/  BSYNC B1 ;  /* 0x0000000000017941 */ /* 0x000fea0003800000 */
.L_x_304:
[----:B0----5:R-:W-:Y:S01]  /*f970*/  IMAD.U32 R13, R12, 0x10000, RZ ;  /* 0x000100000c0d7824 */ /* 0x021fe200078e00ff */
        /* <DEDUP_REMOVED lines=9> */
.L_x_307:
[----:B------:R-:W-:Y:S05]  /*fa10*/  BSYNC B1 ;  /* 0x0000000000017941 */ /* 0x000fea0003800000 */
.L_x_306:
        /* <DEDUP_REMOVED lines=10> */
.L_x_309:
[----:B------:R-:W-:Y:S05]  /*fac0*/  BSYNC B1 ;  /* 0x0000000000017941 */ /* 0x000fea0003800000 */
.L_x_308:
[----:B0----5:R-:W-:Y:S01]  /*fad0*/  IMAD.U32 R13, R12, 0x10000, RZ ;  /* 0x000100000c0d7824 */ /* 0x021fe200078e00ff */
        /* <DEDUP_REMOVED lines=8> */
.L_x_311:
[----:B------:R-:W-:Y:S05]  /*fb60*/  BSYNC B1 ;  /* 0x0000000000017941 */ /* 0x000fea0003800000 */
.L_x_310:
        /* <DEDUP_REMOVED lines=9> */
.L_x_313:
[----:B------:R-:W-:Y:S05]  /*fc00*/  BSYNC B1 ;  /* 0x0000000000017941 */ /* 0x000fea0003800000 */
.L_x_312:
[----:B0----5:R-:W-:Y:S01]  /*fc10*/  SHF.L.U32 R13, R12, 0x10, RZ ;  /* 0x000000100c0d7819 */ /* 0x021fe200000006ff */
[----:B------:R-:W-:Y:S01]  /*fc20*/  BSSY B1, `(.L_x_314) ;  /* 0x0000009000017945 */ /* 0x000fe20003800000 */
[----:B------:R-:W-:-:S03]  /*fc30*/  ISETP.GT.AND P0, PT, R3, 0x118, PT ;  /* 0x000001180300780c */ /* 0x000fc60003f04270 */
[----:B------:R-:W-:Y:S01]  /*fc40*/  FMUL R14, R13, R16 ;  /* 0x000000100d0e7220 */ /* 0x000fe20000400000 */
[----:B------:R-:W-:-:S03]  /*fc50*/  ISETP.GT.AND P2, PT, R0, RZ, P0 ;  /* 0x000000ff0000720c */ /* 0x000fc60000744270 */
[----:B------:R-:W-:-:S05]  /*fc60*/  FFMA R14, R35, R2, R14 ;  /* 0x00000002230e7223 */ /* 0x000fca000000000e */
[----:B------:R-:W-:-:S05]  /*fc70*/  F2FP.BF16.F32.PACK_AB R14, RZ, R14 ;  /* 0x0000000eff0e723e */ /* 0x000fca00000010ff */
[----:B------:R0:W-:Y:S01]  /*fc80*/  @P1 STG.E.U16 desc[UR52][R6.64+0x222], R14 ;  /* 0x0002220e06001986 */ /* 0x0001e2000c101534 */
[----:B------:R-:W-:Y:S05]  /*fc90*/  @!P2 BRA `(.L_x_315) ;  /* 0x000000000004a947 */ /* 0x000fea0003800000 */
[----:B------:R0:W5:Y:S02]  /*fca0*/  LDG.E.LTC128B.U16 R12, desc[UR52][R10.64+0x230] ;  /* 0x000230340a0c7981 */ /* 0x000164000c1e1520 */
.L_x_315:
[----:B------:R-:W-:Y:S05]  /*fcb0*/  BSYNC B1 ;  /* 0x0000000000017941 */ /* 0x000fea0003800000 */
.L_x_314:
        /* <DEDUP_REMOVED lines=10> */
.L_x_317:
[----:B------:R-:W-:Y:S05]  /*fd60*/  BSYNC B1 ;  /* 0x0000000000017941 */ /* 0x000fea0003800000 */
.L_x_316:
        /* <DEDUP_REMOVED lines=9> */
.L_x_319:
[----:B------:R-:W-:Y:S05]  /*fe00*/  BSYNC B1 ;  /* 0x0000000000017941 */ /* 0x000fea0003800000 */
.L_x_318:
        /* <DEDUP_REMOVED lines=9> */
.L_x_321:
[----:B------:R-:W-:Y:S05]  /*fea0*/  BSYNC B1 ;  /* 0x0000000000017941 */ /* 0x000fea0003800000 */
.L_x_320:
        /* <DEDUP_REMOVED lines=10> */
.L_x_323:
[----:B------:R-:W-:Y:S05]  /*ff50*/  BSYNC B1 ;  /* 0x0000000000017941 */ /* 0x000fea0003800000 */
.L_x_322:
        /* <DEDUP_REMOVED lines=10> */
.L_x_325:
[----:B------:R-:W-:Y:S05]  /*10000*/  BSYNC B1 ;  /* 0x0000000000017941 */ /* 0x000fea0003800000 */
.L_x_324:
        /* <DEDUP_REMOVED lines=9> */
.L_x_327:
[----:B------:R-:W-:Y:S05]  /*100a0*/  BSYNC B1 ;  /* 0x0000000000017941 */ /* 0x000fea0003800000 */
.L_x_326:
        /* <DEDUP_REMOVED lines=9> */
.L_x_329:
[----:B------:R-:W-:Y:S05]  /*10140*/  BSYNC B1 ;  /* 0x0000000000017941 */ /* 0x000fea0003800000 */
.L_x_328:
        /* <DEDUP_REMOVED lines=10> */
.L_x_331:
[----:B------:R-:W-:Y:S05]  /*101f0*/  BSYNC B1 ;  /* 0x0000000000017941 */ /* 0x000fea0003800000 */
.L_x_330:
        /* <DEDUP_REMOVED lines=10> */
.L_x_333:
[----:B------:R-:W-:Y:S05]  /*102a0*/  BSYNC B1 ;  /* 0x0000000000017941 */ /* 0x000fea0003800000 */
.L_x_332:
        /* <DEDUP_REMOVED lines=9> */
.L_x_335:
[----:B------:R-:W-:Y:S05]  /*10340*/  BSYNC B1 ;  /* 0x0000000000017941 */ /* 0x000fea0003800000 */
.L_x_334:
        /* <DEDUP_REMOVED lines=9> */
.L_x_337:
[----:B------:R-:W-:Y:S05]  /*103e0*/  BSYNC B1 ;  /* 0x0000000000017941 */ /* 0x000fea0003800000 */
.L_x_336:
        /* <DEDUP_REMOVED lines=10> */
.L_x_339:
[----:B------:R-:W-:Y:S05]  /*10490*/  BSYNC B1 ;  /* 0x0000000000017941 */ /* 0x000fea0003800000 */
.L_x_338:
        /* <DEDUP_REMOVED lines=10> */
.L_x_341:
[----:B------:R-:W-:Y:S05]  /*10540*/  BSYNC B1 ;  /* 0x0000000000017941 */ /* 0x000fea0003800000 */
.L_x_340:
        /* <DEDUP_REMOVED lines=9> */
.L_x_343:
[----:B------:R-:W-:Y:S05]  /*105e0*/  BSYNC B1 ;  /* 0x0000000000017941 */ /* 0x000fea0003800000 */
.L_x_342:
        /* <DEDUP_REMOVED lines=9> */
.L_x_345:
[----:B------:R-:W-:Y:S05]  /*10680*/  BSYNC B1 ;  /* 0x0000000000017941 */ /* 0x000fea0003800000 */
.L_x_344:
        /* <DEDUP_REMOVED lines=10> */
.L_x_347:
[----:B------:R-:W-:Y:S05]  /*10730*/  BSYNC B1 ;  /* 0x0000000000017941 */ /* 0x000fea0003800000 */
.L_x_346:
        /* <DEDUP_REMOVED lines=10> */
.L_x_349:
[----:B------:R-:W-:Y:S05]  /*107e0*/  BSYNC B1 ;  /* 0x0000000000017941 */ /* 0x000fea0003800000 */
.L_x_348:
        /* <DEDUP_REMOVED lines=9> */
.L_x_351:
[----:B------:R-:W-:Y:S05]  /*10880*/  BSYNC B1 ;  /* 0x0000000000017941 */ /* 0x000fea0003800000 */
.L_x_350:
        /* <DEDUP_REMOVED lines=9> */
.L_x_353:
[----:B------:R-:W-:Y:S05]  /*10920*/  BSYNC B1 ;  /* 0x0000000000017941 */ /* 0x000fea0003800000 */
.L_x_352:
        /* <DEDUP_REMOVED lines=10> */
.L_x_355:
[----:B------:R-:W-:Y:S05]  /*109d0*/  BSYNC B1 ;  /* 0x0000000000017941 */ /* 0x000fea0003800000 */
.L_x_354:
        /* <DEDUP_REMOVED lines=10> */
.L_x_357:
[----:B------:R-:W-:Y:S05]  /*10a80*/  BSYNC B1 ;  /* 0x0000000000017941 */ /* 0x000fea0003800000 */
.L_x_356:
        /* <DEDUP_REMOVED lines=9> */
.L_x_359:
[----:B------:R-:W-:Y:S05]  /*10b20*/  BSYNC B1 ;  /* 0x0000000000017941 */ /* 0x000fea0003800000 */
.L_x_358:
        /* <DEDUP_REMOVED lines=9> */
.L_x_361:
[----:B------:R-:W-:Y:S05]  /*10bc0*/  BSYNC B1 ;  /* 0x0000000000017941 */ /* 0x000fea0003800000 */
.L_x_360:
        /* <DEDUP_REMOVED lines=10> */
.L_x_363:
[----:B------:R-:W-:Y:S05]  /*10c70*/  BSYNC B1 ;  /* 0x0000000000017941 */ /* 0x000fea0003800000 */
.L_x_362:
        /* <DEDUP_REMOVED lines=10> */
.L_x_365:
[----:B------:R-:W-:Y:S05]  /*10d20*/  BSYNC B1 ;  /* 0x0000000000017941 */ /* 0x000fea0003800000 */
.L_x_364:
        /* <DEDUP_REMOVED lines=9> */
.L_x_367:
[----:B------:R-:W-:Y:S05]  /*10dc0*/  BSYNC B1 ;  /* 0x0000000000017941 */ /* 0x000fea0003800000 */
.L_x_366:
        /* <DEDUP_REMOVED lines=9> */
.L_x_369:
[----:B------:R-:W-:Y:S05]  /*10e60*/  BSYNC B1 ;  /* 0x0000000000017941 */ /* 0x000fea0003800000 */
.L_x_368:
        /* <DEDUP_REMOVED lines=10> */
.L_x_371:
[----:B------:R-:W-:Y:S05]  /*10f10*/  BSYNC B1 ;  /* 0x0000000000017941 */ /* 0x000fea0003800000 */
.L_x_370:
        /* <DEDUP_REMOVED lines=10> */
.L_x_373:
[----:B------:R-:W-:Y:S05]  /*10fc0*/  BSYNC B1 ;  /* 0x0000000000017941 */ /* 0x000fea0003800000 */
.L_x_372:
        /* <DEDUP_REMOVED lines=9> */
.L_x_375:
[----:B------:R-:W-:Y:S05]  /*11060*/  BSYNC B1 ;  /* 0x0000000000017941 */ /* 0x000fea0003800000 */
.L_x_374:
        /* <DEDUP_REMOVED lines=9> */
.L_x_377:
[----:B------:R-:W-:Y:S05]  /*11100*/  BSYNC B1 ;  /* 0x0000000000017941 */ /* 0x000fea0003800000 */
.L_x_376:
        /* <DEDUP_REMOVED lines=10> */
.L_x_379:
[----:B------:R-:W-:Y:S05]  /*111b0*/  BSYNC B1 ;  /* 0x0000000000017941 */ /* 0x000fea0003800000 */
.L_x_378:
        /* <DEDUP_REMOVED lines=10> */
.L_x_381:
[----:B------:R-:W-:Y:S05]  /*11260*/  BSYNC B1 ;  /* 0x0000000000017941 */ /* 0x000fea0003800000 */
.L_x_380:
        /* <DEDUP_REMOVED lines=9> */
.L_x_383:
[----:B------:R-:W-:Y:S05]  /*11300*/  BSYNC B1 ;  /* 0x0000000000017941 */ /* 0x000fea0003800000 */
.L_x_382:
        /* <DEDUP_REMOVED lines=9> */
.L_x_385:
[----:B------:R-:W-:Y:S05]  /*113a0*/  BSYNC B1 ;  /* 0x0000000000017941 */ /* 0x000fea0003800000 */
.L_x_384:
        /* <DEDUP_REMOVED lines=10> */
.L_x_387:
[----:B------:R-:W-:Y:S05]  /*11450*/  BSYNC B1 ;  /* 0x0000000000017941 */ /* 0x000fea0003800000 */
.L_x_386:
        /* <DEDUP_REMOVED lines=10> */
.L_x_389:
[----:B------:R-:W-:Y:S05]  /*11500*/  BSYNC B1 ;  /* 0x0000000000017941 */ /* 0x000fea0003800000 */
.L_x_388:
        /* <DEDUP_REMOVED lines=9> */
.L_x_391:
[----:B------:R-:W-:Y:S05]  /*115a0*/  BSYNC B1 ;  /* 0x0000000000017941 */ /* 0x000fea0003800000 */
.L_x_390:
        /* <DEDUP_REMOVED lines=9> */
.L_x_393:
[----:B------:R-:W-:Y:S05]  /*11640*/  BSYNC B1 ;  /* 0x0000000000017941 */ /* 0x000fea0003800000 */
.L_x_392:
        /* <DEDUP_REMOVED lines=10> */
.L_x_395:
[----:B------:R-:W-:Y:S05]  /*116f0*/  BSYNC B1 ;  /* 0x0000000000017941 */ /* 0x000fea0003800000 */
.L_x_394:
        /* <DEDUP_REMOVED lines=10> */
.L_x_397:
[----:B------:R-:W-:Y:S05]  /*117a0*/  BSYNC B1 ;  /* 0x0000000000017941 */ /* 0x000fea0003800000 */
.L_x_396:
        /* <DEDUP_REMOVED lines=9> */
.L_x_399:
[----:B------:R-:W-:Y:S05]  /*11840*/  BSYNC B1 ;  /* 0x0000000000017941 */ /* 0x000fea0003800000 */
.L_x_398:
        /* <DEDUP_REMOVED lines=9> */
.L_x_401:
[----:B------:R-:W-:Y:S05]  /*118e0*/  BSYNC B1 ;  /* 0x0000000000017941 */ /* 0x000fea0003800000 */
.L_x_400:
        /* <DEDUP_REMOVED lines=10> */
.L_x_403:
[----:B------:R-:W-:Y:S05]  /*11990*/  BSYNC B1 ;  /* 0x0000000000017941 */ /* 0x000fea0003800000 */
.L_x_402:
        /* <DEDUP_REMOVED lines=10> */
.L_x_405:
[----:B------:R-:W-:Y:S05]  /*11a40*/  BSYNC B1 ;  /* 0x0000000000017941 */ /* 0x000fea0003800000 */
.L_x_404:
        /* <DEDUP_REMOVED lines=9> */
.L_x_407:
[----:B------:R-:W-:Y:S05]  /*11ae0*/  BSYNC B1 ;  /* 0x0000000000017941 */ /* 0x000fea0003800000 */
.L_x_406:
        /* <DEDUP_REMOVED lines=9> */
.L_x_409:
[----:B------:R-:W-:Y:S05]  /*11b80*/  BSYNC B1 ;  /* 0x0000000000017941 */ /* 0x000fea0003800000 */
.L_x_408:
        /* <DEDUP_REMOVED lines=10> */
.L_x_411:
[----:B------:R-:W-:Y:S05]  /*11c30*/  BSYNC B1 ;  /* 0x0000000000017941 */ /* 0x000fea0003800000 */
.L_x_410:
        /* <DEDUP_REMOVED lines=10> */
.L_x_413:
[----:B------:R-:W-:Y:S05]  /*11ce0*/  BSYNC B1 ;  /* 0x0000000000017941 */ /* 0x000fea0003800000 */
.L_x_412:
        /* <DEDUP_REMOVED lines=9> */
.L_x_415:
[----:B------:R-:W-:Y:S05]  /*11d80*/  BSYNC B1 ;  /* 0x0000000000017941 */ /* 0x000fea0003800000 */
.L_x_414:
        /* <DEDUP_REMOVED lines=9> */
.L_x_417:
[----:B------:R-:W-:Y:S05]  /*11e20*/  BSYNC B1 ;  /* 0x0000000000017941 */ /* 0x000fea0003800000 */
.L_x_416:
        /* <DEDUP_REMOVED lines=10> */
.L_x_419:
[----:B------:R-:W-:Y:S05]  /*11ed0*/  BSYNC B1 ;  /* 0x0000000000017941 */ /* 0x000fea0003800000 */
.L_x_418:
        /* <DEDUP_REMOVED lines=10> */
.L_x_421:
[----:B------:R-:W-:Y:S05]  /*11f80*/  BSYNC B1 ;  /* 0x0000000000017941 */ /* 0x000fea0003800000 */
.L_x_420:
        /* <DEDUP_REMOVED lines=9> */
.L_x_423:
[----:B------:R-:W-:Y:S05]  /*12020*/  BSYNC B1 ;  /* 0x0000000000017941 */ /* 0x000fea0003800000 */
.L_x_422:
        /* <DEDUP_REMOVED lines=9> */
.L_x_425:
[----:B------:R-:W-:Y:S05]  /*120c0*/  BSYNC B1 ;  /* 0x0000000000017941 */ /* 0x000fea0003800000 */
.L_x_424:
        /* <DEDUP_REMOVED lines=10> */
.L_x_427:
[----:B------:R-:W-:Y:S05]  /*12170*/  BSYNC B1 ;  /* 0x0000000000017941 */ /* 0x000fea0003800000 */
.L_x_426:
        /* <DEDUP_REMOVED lines=10> */
.L_x_429:
[----:B------:R-:W-:Y:S05]  /*12220*/  BSYNC B1 ;  /* 0x0000000000017941 */ /* 0x000fea0003800000 */
.L_x_428:
        /* <DEDUP_REMOVED lines=9> */
.L_x_431:
[----:B------:R-:W-:Y:S05]  /*122c0*/  BSYNC B1 ;  /* 0x0000000000017941 */ /* 0x000fea0003800000 */
.L_x_430:
        /* <DEDUP_REMOVED lines=9> */
.L_x_433:
[----:B------:R-:W-:Y:S05]  /*12360*/  BSYNC B1 ;  /* 0x0000000000017941 */ /* 0x000fea0003800000 */
.L_x_432:
        /* <DEDUP_REMOVED lines=10> */
.L_x_435:
[----:B------:R-:W-:Y:S05]  /*12410*/  BSYNC B1 ;  /* 0x0000000000017941 */ /* 0x000fea0003800000 */
.L_x_434:
        /* <DEDUP_REMOVED lines=10> */
.L_x_437:
[----:B------:R-:W-:Y:S05]  /*124c0*/  BSYNC B1 ;  /* 0x0000000000017941 */ /* 0x000fea0003800000 */
.L_x_436:
        /* <DEDUP_REMOVED lines=9> */
.L_x_439:
[----:B------:R-:W-:Y:S05]  /*12560*/  BSYNC B1 ;  /* 0x0000000000017941 */ /* 0x000fea0003800000 */
.L_x_438:
        /* <DEDUP_REMOVED lines=9> */
.L_x_441:
[----:B------:R-:W-:Y:S05]  /*12600*/  BSYNC B1 ;  /* 0x0000000000017941 */ /* 0x000fea0003800000 */
.L_x_440:
        /* <DEDUP_REMOVED lines=10> */
.L_x_443:
[----:B------:R-:W-:Y:S05]  /*126b0*/  BSYNC B1 ;  /* 0x0000000000017941 */ /* 0x000fea0003800000 */
.L_x_442:
        /* <DEDUP_REMOVED lines=10> */
.L_x_445:
[----:B------:R-:W-:Y:S05]  /*12760*/  BSYNC B1 ;  /* 0x0000000000017941 */ /* 0x000fea0003800000 */
.L_x_444:
        /* <DEDUP_REMOVED lines=9> */
.L_x_447:
[----:B------:R-:W-:Y:S05]  /*12800*/  BSYNC B1 ;  /* 0x0000000000017941 */ /* 0x000fea0003800000 */
.L_x_446:
        /* <DEDUP_REMOVED lines=9> */
.L_x_449:
[----:B------:R-:W-:Y:S05]  /*128a0*/  BSYNC B1 ;  /* 0x0000000000017941 */ /* 0x000fea0003800000 */
.L_x_448:
        /* <DEDUP_REMOVED lines=10> */
.L_x_451:
[----:B------:R-:W-:Y:S05]  /*12950*/  BSYNC B1 ;  /* 0x0000000000017941 */ /* 0x000fea0003800000 */
.L_x_450:
        /* <DEDUP_REMOVED lines=10> */
.L_x_453:
[----:B------:R-:W-:Y:S05]  /*12a00*/  BSYNC B1 ;  /* 0x0000000000017941 */ /* 0x000fea0003800000 */
.L_x_452:
        /* <DEDUP_REMOVED lines=9> */
.L_x_455:
[----:B------:R-:W-:Y:S05]  /*12aa0*/  BSYNC B1 ;  /* 0x0000000000017941 */ /* 0x000fea0003800000 */
.L_x_454:
        /* <DEDUP_REMOVED lines=9> */
.L_x_457:
[----:B------:R-:W-:Y:S05]  /*12b40*/  BSYNC B1 ;  /* 0x0000000000017941 */ /* 0x000fea0003800000 */
.L_x_456:
        /* <DEDUP_REMOVED lines=10> */
.L_x_459:
[----:B------:R-:W-:Y:S05]  /*12bf0*/  BSYNC B1 ;  /* 0x0000000000017941 */ /* 0x000fea0003800000 */
.L_x_458:
        /* <DEDUP_REMOVED lines=10> */
.L_x_461:
[----:B------:R-:W-:Y:S05]  /*12ca0*/  BSYNC B1 ;  /* 0x0000000000017941 */ /* 0x000fea0003800000 */
.L_x_460:
        /* <DEDUP_REMOVED lines=9> */
.L_x_463:
[----:B------:R-:W-:Y:S05]  /*12d40*/  BSYNC B1 ;  /* 0x0000000000017941 */ /* 0x000fea0003800000 */
.L_x_462:
        /* <DEDUP_REMOVED lines=9> */
.L_x_465:
[----:B------:R-:W-:Y:S05]  /*12de0*/  BSYNC B1 ;  /* 0x0000000000017941 */ /* 0x000fea0003800000 */
.L_x_464:
        /* <DEDUP_REMOVED lines=10> */
.L_x_467:
[----:B------:R-:W-:Y:S05]  /*12e90*/  BSYNC B1 ;  /* 0x0000000000017941 */ /* 0x000fea0003800000 */
.L_x_466:
        /* <DEDUP_REMOVED lines=10> */
.L_x_469:
[----:B------:R-:W-:Y:S05]  /*12f40*/  BSYNC B1 ;  /* 0x0000000000017941 */ /* 0x000fea0003800000 */
.L_x_468:
        /* <DEDUP_REMOVED lines=9> */
.L_x_471:
[----:B------:R-:W-:Y:S05]  /*12fe0*/  BSYNC B1 ;  /* 0x0000000000017941 */ /* 0x000fea0003800000 */
.L_x_470:
        /* <DEDUP_REMOVED lines=9> */
.L_x_473:
[----:B------:R-:W-:Y:S05]  /*13080*/  BSYNC B1 ;  /* 0x0000000000017941 */ /* 0x000fea0003800000 */
.L_x_472:
        /* <DEDUP_REMOVED lines=10> */
.L_x_475:
[----:B------:R-:W-:Y:S05]  /*13130*/  BSYNC B1 ;  /* 0x0000000000017941 */ /* 0x000fea0003800000 */
.L_x_474:
        /* <DEDUP_REMOVED lines=10> */
.L_x_477:
[----:B------:R-:W-:Y:S05]  /*131e0*/  BSYNC B1 ;  /* 0x0000000000017941 */ /* 0x000fea0003800000 */
.L_x_476:
        /* <DEDUP_REMOVED lines=9> */
.L_x_479:
[----:B------:R-:W-:Y:S05]  /*13280*/  BSYNC B1 ;  /* 0x0000000000017941 */ /* 0x000fea0003800000 */
.L_x_478:
        /* <DEDUP_REMOVED lines=9> */
.L_x_481:
[----:B------:R-:W-:Y:S05]  /*13320*/  BSYNC B1 ;  /* 0x0000000000017941 */ /* 0x000fea0003800000 */
.L_x_480:
        /* <DEDUP_REMOVED lines=10> */
.L_x_483:
[----:B------:R-:W-:Y:S05]  /*133d0*/  BSYNC B1 ;  /* 0x0000000000017941 */ /* 0x000fea0003800000 */
.L_x_482:
        /* <DEDUP_REMOVED lines=10> */
.L_x_485:
[----:B------:R-:W-:Y:S05]  /*13480*/  BSYNC B1 ;  /* 0x0000000000017941 */ /* 0x000fea0003800000 */
.L_x_484:
        /* <DEDUP_REMOVED lines=9> */
.L_x_487:
[----:B------:R-:W-:Y:S05]  /*13520*/  BSYNC B1 ;  /* 0x0000000000017941 */ /* 0x000fea0003800000 */
.L_x_486:
        /* <DEDUP_REMOVED lines=9> */
.L_x_489:
[----:B------:R-:W-:Y:S05]  /*135c0*/  BSYNC B1 ;  /* 0x0000000000017941 */ /* 0x000fea0003800000 */
.L_x_488:
        /* <DEDUP_REMOVED lines=10> */
.L_x_491:
[----:B------:R-:W-:Y:S05]  /*13670*/  BSYNC B1 ;  /* 0x0000000000017941 */ /* 0x000fea0003800000 */
.L_x_490:
        /* <DEDUP_REMOVED lines=10> */
.L_x_493:
[----:B------:R-:W-:Y:S05]  /*13720*/  BSYNC B1 ;  /* 0x0000000000017941 */ /* 0x000fea0003800000 */
.L_x_492:
        /* <DEDUP_REMOVED lines=9> */
.L_x_495:
[----:B------:R-:W-:Y:S05]  /*137c0*/  BSYNC B1 ;  /* 0x0000000000017941 */ /* 0x000fea0003800000 */
.L_x_494:
        /* <DEDUP_REMOVED lines=9> */
.L_x_497:
[----:B------:R-:W-:Y:S05]  /*13860*/  BSYNC B1 ;  /* 0x0000000000017941 */ /* 0x000fea0003800000 */
.L_x_496:
        /* <DEDUP_REMOVED lines=10> */
.L_x_499:
[----:B------:R-:W-:Y:S05]  /*13910*/  BSYNC B1 ;  /* 0x0000000000017941 */ /* 0x000fea0003800000 */
.L_x_498:
        /* <DEDUP_REMOVED lines=10> */
.L_x_501:
[----:B------:R-:W-:Y:S05]  /*139c0*/  BSYNC B1 ;  /* 0x0000000000017941 */ /* 0x000fea0003800000 */
.L_x_500:
        /* <DEDUP_REMOVED lines=9> */
.L_x_503:
[----:B------:R-:W-:Y:S05]  /*13a60*/  BSYNC B1 ;  /* 0x0000000000017941 */ /* 0x000fea0003800000 */
.L_x_502:
        /* <DEDUP_REMOVED lines=9> */
.L_x_505:
[----:B------:R-:W-:Y:S05]  /*13b00*/  BSYNC B1 ;  /* 0x0000000000017941 */ /* 0x000fea0003800000 */
.L_x_504:
        /* <DEDUP_REMOVED lines=10> */
.L_x_507:
[----:B------:R-:W-:Y:S05]  /*13bb0*/  BSYNC B1 ;  /* 0x0000000000017941 */ /* 0x000fea0003800000 */
.L_x_506:
        /* <DEDUP_REMOVED lines=10> */
.L_x_509:
[----:B------:R-:W-:Y:S05]  /*13c60*/  BSYNC B1 ;  /* 0x0000000000017941 */ /* 0x000fea0003800000 */
.L_x_508:
        /* <DEDUP_REMOVED lines=9> */
.L_x_511:
[----:B------:R-:W-:Y:S05]  /*13d00*/  BSYNC B1 ;  /* 0x0000000000017941 */ /* 0x000fea0003800000 */
.L_x_510:
        /* <DEDUP_REMOVED lines=9> */
.L_x_513:
[----:B------:R-:W-:Y:S05]  /*13da0*/  BSYNC B1 ;  /* 0x0000000000017941 */ /* 0x000fea0003800000 */
.L_x_512:
        /* <DEDUP_REMOVED lines=10> */
.L_x_515:
[----:B------:R-:W-:Y:S05]  /*13e50*/  BSYNC B1 ;  /* 0x0000000000017941 */ /* 0x000fea0003800000 */
.L_x_514:
        /* <DEDUP_REMOVED lines=10> */
.L_x_517:
[----:B------:R-:W-:Y:S05]  /*13f00*/  BSYNC B1 ;  /* 0x0000000000017941 */ /* 0x000fea0003800000 */
.L_x_516:
        /* <DEDUP_REMOVED lines=9> */
.L_x_519:
[----:B------:R-:W-:Y:S05]  /*13fa0*/  BSYNC B1 ;  /* 0x0000000000017941 */ /* 0x000fea0003800000 */
.L_x_518:
        /* <DEDUP_REMOVED lines=9> */
.L_x_521:
[----:B------:R-:W-:Y:S05]  /*14040*/  BSYNC B1 ;  /* 0x0000000000017941 */ /* 0x000fea0003800000 */
.L_x_520:
        /* <DEDUP_REMOVED lines=10> */
.L_x_523:
[----:B------:R-:W-:Y:S05]  /*140f0*/  BSYNC B1 ;  /* 0x0000000000017941 */ /* 0x000fea0003800000 */
.L_x_522:
        /* <DEDUP_REMOVED lines=10> */
.L_x_525:
[----:B------:R-:W-:Y:S05]  /*141a0*/  BSYNC B1 ;  /* 0x0000000000017941 */ /* 0x000fea0003800000 */
.L_x_524:
        /* <DEDUP_REMOVED lines=9> */
.L_x_527:
[----:B------:R-:W-:Y:S05]  /*14240*/  BSYNC B1 ;  /* 0x0000000000017941 */ /* 0x000fea0003800000 */
.L_x_526:
        /* <DEDUP_REMOVED lines=9> */
.L_x_529:
[----:B------:R-:W-:Y:S05]  /*142e0*/  BSYNC B1 ;  /* 0x0000000000017941 */ /* 0x000fea0003800000 */
.L_x_528:
        /* <DEDUP_REMOVED lines=10> */
.L_x_531:
[----:B------:R-:W-:Y:S05]  /*14390*/  BSYNC B1 ;  /* 0x0000000000017941 */ /* 0x000fea0003800000 */
.L_x_530:
        /* <DEDUP_REMOVED lines=10> */
.L_x_533:
[----:B------:R-:W-:Y:S05]  /*14440*/  BSYNC B1 ;  /* 0x0000000000017941 */ /* 0x000fea0003800000 */
.L_x_532:
        /* <DEDUP_REMOVED lines=9> */
.L_x_535:
[----:B------:R-:W-:Y:S05]  /*144e0*/  BSYNC B1 ;  /* 0x0000000000017941 */ /* 0x000fea0003800000 */
.L_x_534:
        /* <DEDUP_REMOVED lines=9> */
.L_x_537:
[----:B------:R-:W-:Y:S05]  /*14580*/  BSYNC B1 ;  /* 0x0000000000017941 */ /* 0x000fea0003800000 */
.L_x_536:
        /* <DEDUP_REMOVED lines=10> */
.L_x_539:
[----:B------:R-:W-:Y:S05]  /*14630*/  BSYNC B1 ;  /* 0x0000000000017941 */ /* 0x000fea0003800000 */
.L_x_538:
        /* <DEDUP_REMOVED lines=10> */
.L_x_541:
[----:B------:R-:W-:Y:S05]  /*146e0*/  BSYNC B1 ;  /* 0x0000000000017941 */ /* 0x000fea0003800000 */
.L_x_540:
[----:B-----5:R-:W-:Y:S01]  /*146f0*/  SHF.L.U32 R3, R12, 0x10, RZ ;  /* 0x000000100c037819 */ /* 0x020fe200000006ff */
[----:B------:R-:W-:Y:S01]  /*14700*/  BSSY B1, `(.L_x_542) ;  /* 0x0000008000017945 */ /* 0x000fe20003800000 */
[----:B------:R-:W-:-:S03]  /*14710*/  ISETP.GT.AND P0, PT, R0, 0x8, P0 ;  /* 0x000000080000780c */ /* 0x000fc60000704270 */
[----:B0123--:R-:W-:-:S04]  /*14720*/  FMUL R10, R3, R16 ;  /* 0x00000010030a7220 */ /* 0x00ffc80000400000 */
[----:B------:R-:W-:-:S05]  /*14730*/  FFMA R10, R149, R2, R10 ;  /* 0x00000002950a7223 */ /* 0x000fca000000000a */
[----:B------:R-:W-:-:S05]  /*14740*/  F2FP.BF16.F32.PACK_AB R10, RZ, R10 ;  /* 0x0000000aff0a723e */ /* 0x000fca00000010ff */
[----:B------:R0:W-:Y:S01]  /*14750*/  @P3 STG.E.U16 desc[UR52][R4.64+0x3f2], R10 ;  /* 0x0003f20a04003986 */ /* 0x0001e2000c101534 */
[----:B------:R-:W-:Y:S05]  /*14760*/  @!P0 BRA `(.L_x_543) ;  /* 0x0000000000048947 */ /* 0x000fea0003800000 */
[----:B------:R1:W5:Y:S02]  /*14770*/  LDG.E.LTC128B.U16 R12, desc[UR52][R8.64+0x3f0] ;  /* 0x0003f034080c7981 */ /* 0x000364000c1e1520 */
.L_x_543:
[----:B------:R-:W-:Y:S05]  /*14780*/  BSYNC B1 ;  /* 0x0000000000017941 */ /* 0x000fea0003800000 */
.L_x_542:
[----:B-----5:R-:W-:Y:S01]  /*14790*/  IMAD.U32 R3, R12, 0x10000, RZ ;  /* 0x000100000c037824 */ /* 0x020fe200078e00ff */
[----:B------:R-:W-:Y:S01]  /*147a0*/  ISETP.GT.AND P1, PT, R0, 0x8, P1 ;  /* 0x000000080000780c */ /* 0x000fe20000f24270 */
[----:B0-----:R-:W-:Y:S01]  /*147b0*/  @P0 IMAD.MOV.U32 R4, RZ, RZ, R6 ;  /* 0x000000ffff040224 */ /* 0x001fe200078e0006 */
[----:B------:R-:W-:Y:S01]  /*147c0*/  BSSY B1, `(.L_x_544) ;  /* 0x0000008000017945 */ /* 0x000fe20003800000 */
[----:B------:R-:W-:Y:S01]  /*147d0*/  FMUL R3, R3, R16 ;  /* 0x0000001003037220 */ /* 0x000fe20000400000 */
[----:B------:R-:W-:-:S03]  /*147e0*/  @P0 IMAD.MOV.U32 R5, RZ, RZ, R7 ;  /* 0x000000ffff050224 */ /* 0x000fc600078e0007 */
[----:B------:R-:W-:-:S05]  /*147f0*/  FFMA R3, R150, R2, R3 ;  /* 0x0000000296037223 */ /* 0x000fca0000000003 */
[----:B------:R-:W-:-:S05]  /*14800*/  F2FP.BF16.F32.PACK_AB R3, RZ, R3 ;  /* 0x00000003ff03723e */ /* 0x000fca00000010ff */
[----:B------:R0:W-:Y:S01]  /*14810*/  @P0 STG.E.U16 desc[UR52][R4.64+0x3f0], R3 ;  /* 0x0003f00304000986 */ /* 0x0001e2000c101534 */
[----:B------:R-:W-:Y:S05]  /*14820*/  @!P1 BRA `(.L_x_545) ;  /* 0x0000000000049947 */ /* 0x000fea0003800000 */
[----:B------:R2:W5:Y:S02]  /*14830*/  LDG.E.LTC128B.U16 R12, desc[UR52][R8.64+0x3f2] ;  /* 0x0003f234080c7981 */ /* 0x000564000c1e1520 */
.L_x_545:
[----:B------:R-:W-:Y:S05]  /*14840*/  BSYNC B1 ;  /* 0x0000000000017941 */ /* 0x000fea0003800000 */
.L_x_544:
[----:B------:R-:W-:Y:S05]  /*14850*/  @!P1 BRA `(.L_x_546) ;  /* 0x00000050009c9947 */ /* 0x000fea0003800000 */
[----:B0----5:R-:W-:-:S04]  /*14860*/  IMAD.U32 R3, R12, 0x10000, RZ ;  /* 0x000100000c037824 */ /* 0x021fc800078e00ff */
[----:B------:R-:W-:-:S04]  /*14870*/  FMUL R0, R3, R16 ;  /* 0x0000001003007220 */ /* 0x000fc80000400000 */
[----:B------:R-:W-:-:S05]  /*14880*/  FFMA R0, R151, R2, R0 ;  /* 0x0000000297007223 */ /* 0x000fca0000000000 */
[----:B------:R-:W-:-:S05]  /*14890*/  F2FP.BF16.F32.PACK_AB R0, RZ, R0 ;  /* 0x00000000ff00723e */ /* 0x000fca00000010ff */
[----:B------:R3:W-:Y:S01]  /*148a0*/  STG.E.U16 desc[UR52][R6.64+0x3f2], R0 ;  /* 0x0003f20006007986 */ /* 0x0007e2000c101534 */
[----:B------:R-:W-:Y:S05]  /*148b0*/  BRA `(.L_x_546) ;  /* 0x0000005000847947 */ /* 0x000fea0003800000 */
.L_x_37:
[----:B------:R-:W2:Y:S01]  /*148c0*/  LDL.LU R6, [R1] ;  /* 0x0000000001067983 */ /* 0x000ea20000300800 */
[----:B------:R-:W-:-:S03]  /*148d0*/  ULDC.64 UR4, c[0x0][0x5c0] ;  /* 0x0001700000047ab9 */ /* 0x000fc60000000a00 */
[----:B------:R-:W3:Y:S04]  /*148e0*/  LDL.LU R8, [R1+0x4] ;  /* 0x0000040001087983 */ /* 0x000ee80000300800 */
[----:B------:R-:W4:Y:S04]  /*148f0*/  LDL.LU R7, [R1+0x8] ;  /* 0x0000080001077983 */ /* 0x000f280000300800 */
        /* <DEDUP_REMOVED lines=49> */
[----:B------:R0:W-:Y:S04]  /*14c10*/  STL [R1+0x240], R144 ;  /* 0x0002409001007387 */ /* 0x0001e80000100800 */
[----:B0-----:R-:W4:Y:S04]  /*14c20*/  LDL.LU R144, [R1+0x130] ;  /* 0x0001300001907983 */ /* 0x001f280000300800 */
[----:B------:R0:W-:Y:S04]  /*14c30*/  STL [R1+0x23c], R145 ;  /* 0x00023c9101007387 */ /* 0x0001e80000100800 */
[----:B0-----:R-:W4:Y:S04]  /*14c40*/  LDL.LU R145, [R1+0x134] ;  /* 0x0001340001917983 */ /* 0x001f280000300800 */
        /* <DEDUP_REMOVED lines=20> */
[----:B------:R-:W4:Y:S01]  /*14d90*/  LDL.LU R177, [R1+0x1a0] ;  /* 0x0001a00001b17983 */ /* 0x000f220000300800 */
[----:B--2---:R-:W-:-:S03]  /*14da0*/  FMUL R6, R6, R2 ;  /* 0x0000000206067220 */ /* 0x004fc60000400000 */
[----:B------:R-:W2:Y:S01]  /*14db0*/  LDL.LU R178, [R1+0x1a4] ;  /* 0x0001a40001b27983 */ /* 0x000ea20000300800 */
[----:B------:R-:W-:-:S03]  /*14dc0*/  LEA R4, P2, R10, UR4, 0x1 ;  /* 0x000000040a047c11 */ /* 0x000fc6000f8408ff */
[----:B------:R-:W2:Y:S04]  /*14dd0*/  LDL.LU R179, [R1+0x1a8] ;  /* 0x0001a80001b37983 */ /* 0x000ea80000300800 */
[----:B------:R-:W2:Y:S04]  /*14de0*/  LDL.LU R180, [R1+0x1ac] ;  /* 0x0001ac0001b47983 */ /* 0x000ea80000300800 */
[----:B------:R-:W2:Y:S04]  /*14df0*/  LDL.LU R181, [R1+0x1b0] ;  /* 0x0001b00001b57983 */ /* 0x000ea80000300800 */
[----:B------:R-:W2:Y:S01]  /*14e00*/  LDL.LU R182, [R1+0x1b4] ;  /* 0x0001b40001b67983 */ /* 0x000ea20000300800 */
[----:B------:R-:W-:-:S03]  /*14e10*/  LEA.HI.X R5, R10, UR5, R5, 0x1, P2 ;  /* 0x000000050a057c11 */ /* 0x000fc600090f0c05 */
[----:B------:R-:W2:Y:S01]  /*14e20*/  LDL.LU R183, [R1+0x1b8] ;  /* 0x0001b80001b77983 */ /* 0x000ea20000300800 */
[----:B------:R-:W-:-:S03]  /*14e30*/  F2FP.BF16.F32.PACK_AB R6, RZ, R6 ;  /* 0x00000006ff06723e */ /* 0x000fc600000010ff */
        /* <DEDUP_REMOVED lines=8> */
[----:B------:R3:W-:Y:S01]  /*14ec0*/  @P1 STG.E.U16 desc[UR52][R4.64], R6 ;  /* 0x0000000604001986 */ /* 0x0007e2000c101534 */
[----:B------:R-:W-:-:S03]  /*14ed0*/  ISETP.GT.AND P1, PT, R3, 0x1, PT ;  /* 0x000000010300780c */ /* 0x000fc60003f24270 */
[----:B------:R-:W2:Y:S01]  /*14ee0*/  LDL.LU R192, [R1+0x1dc] ;  /* 0x0001dc0001c07983 */ /* 0x000ea20000300800 */
[----:B------:R-:W-:-:S03]  /*14ef0*/  ISETP.GT.AND P2, PT, R0, RZ, P1 ;  /* 0x000000ff0000720c */ /* 0x000fc60000f44270 */
[----:B------:R-:W2:Y:S04]  /*14f00*/  LDL.LU R193, [R1+0x1e0] ;  /* 0x0001e00001c17983 */ /* 0x000ea80000300800 */
[----:B------:R-:W2:Y:S04]  /*14f10*/  LDL.LU R194, [R1+0x1e4] ;  /* 0x0001e40001c27983 */ /* 0x000ea80000300800 */
[----:B------:R-:W2:Y:S01]  /*14f20*/  LDL.LU R195, [R1+0x1e8] ;  /* 0x0001e80001c37983 */ /* 0x000ea20000300800 */
[----:B---3--:R-:W-:-:S03]  /*14f30*/  FMUL R6, R8, R2 ;  /* 0x0000000208067220 */ /* 0x008fc60000400000 */
[----:B------:R-:W3:Y:S04]  /*14f40*/  LDL.LU R196, [R1+0x1ec] ;  /* 0x0001ec0001c47983 */ /* 0x000ee80000300800 */
[----:B------:R-:W3:Y:S04]  /*14f50*/  LDL.LU R197, [R1+0x1f0] ;  /* 0x0001f00001c57983 */ /* 0x000ee80000300800 */
[----:B------:R-:W3:Y:S04]  /*14f60*/  LDL.LU R198, [R1+0x1f4] ;  /* 0x0001f40001c67983 */ /* 0x000ee80000300800 */
[----:B------:R-:W3:Y:S04]  /*14f70*/  LDL.LU R199, [R1+0x1fc] ;  /* 0x0001fc0001c77983 */ /* 0x000ee80000300800 */
[----:B------:R-:W-:Y:S01]  /*14f80*/  STL [R1+0x238], R146 ;  /* 0x0002389201007387 */ /* 0x000fe20000100800 */
[----:B------:R-:W-:-:S03]  /*14f90*/  F2FP.BF16.F32.PACK_AB R6, RZ, R6 ;  /* 0x00000006ff06723e */ /* 0x000fc600000010ff */
[----:B------:R0:W-:Y:S01]  /*14fa0*/  STL [R1+0x234], R147 ;  /* 0x0002349301007387 */ /* 0x0001e20000100800 */
[----:B------:R-:W-:Y:S01]  /*14fb0*/  ISETP.GT.AND P0, PT, R0, 0x8, P0 ;  /* 0x000000080000780c */ /* 0x000fe20000704270 */
[----:B----4-:R-:W-:Y:S02]  /*14fc0*/  FMUL R8, R7, R2 ;  /* 0x0000000207087220 */ /* 0x010fe40000400000 */
[----:B0-----:R-:W4:Y:S04]  /*14fd0*/  LDL.LU R147, [R1+0x128] ;  /* 0x0001280001937983 */ /* 0x001f280000300800 */
[----:B------:R0:W-:Y:S01]  /*14fe0*/  STL [R1+0x230], R148 ;  /* 0x0002309401007387 */ /* 0x0001e20000100800 */
[----:B------:R-:W-:-:S03]  /*14ff0*/  SHF.L.U64.HI R15, R14, 0x4, R15 ;  /* 0x000000040e0f7819 */ /* 0x000fc6000001020f */
[----:B------:R1:W-:Y:S04]  /*15000*/  @P2 STG.E.U16 desc[UR52][R4.64+0x2], R6 ;  /* 0x0000020604002986 */ /* 0x0003e8000c101534 */
[----:B0-----:R-:W2:Y:S04]  /*15010*/  LDL.LU R148, [R1+0x12c] ;  /* 0x00012c0001947983 */ /* 0x001ea80000300800 */
[----:B------:R0:W-:Y:S01]  /*15020*/  STL [R1+0x22c], R149 ;  /* 0x00022c9501007387 */ /* 0x0001e20000100800 */
[----:B-1----:R-:W-:-:S03]  /*15030*/  LEA R6, P2, R14, R4, 0x4 ;  /* 0x000000040e067211 */ /* 0x002fc600078420ff */
[----:B0-----:R-:W3:Y:S04]  /*15040*/  LDL.LU R149, [R1+0x138] ;  /* 0x0001380001957983 */ /* 0x001ee80000300800 */
[----:B------:R0:W-:Y:S01]  /*15050*/  STL [R1+0x228], R150 ;  /* 0x0002289601007387 */ /* 0x0001e20000100800 */
[----:B------:R-:W-:Y:S01]  /*15060*/  F2FP.BF16.F32.PACK_AB R8, RZ, R8 ;  /* 0x00000008ff08723e */ /* 0x000fe200000010ff */
[----:B------:R-:W-:Y:S02]  /*15070*/  IMAD.X R7, R15, 0x1, R5, P2 ;  /* 0x000000010f077824 */ /* 0x000fe400010e0605 */
[----:B0-----:R-:W3:Y:S04]  /*15080*/  LDL.LU R150, [R1+0x13c] ;  /* 0x00013c0001967983 */ /* 0x001ee80000300800 */
[----:B------:R0:W-:Y:S04]  /*15090*/  STL [R1+0x224], R151 ;  /* 0x0002249701007387 */ /* 0x0001e80000100800 */
[----:B0-----:R-:W3:Y:S04]  /*150a0*/  LDL.LU R151, [R1+0x140] ;  /* 0x0001400001977983 */ /* 0x001ee80000300800 */
[----:B------:R0:W-:Y:S04]  /*150b0*/  STL [R1+0x220], R23 ;  /* 0x0002201701007387 */ /* 0x0001e80000100800 */
[----:B0-----:R-:W3:Y:S04]  /*150c0*/  LDL.LU R23, [R1+0x144] ;  /* 0x0001440001177983 */ /* 0x001ee80000300800 */
[----:B------:R0:W-:Y:S04]  /*150d0*/  STL [R1+0x21c], R22 ;  /* 0x00021c1601007387 */ /* 0x0001e80000100800 */
[----:B------:R-:W-:Y:S04]  /*150e0*/  @P0 STG.E.U16 desc[UR52][R6.64], R8 ;  /* 0x0000000806000986 */ /* 0x000fe8000c101534 */
[----:B0-----:R-:W3:Y:S04]  /*150f0*/  LDL.LU R22, [R1+0x148] ;  /* 0x0001480001167983 */ /* 0x001ee80000300800 */
[----:B------:R0:W-:Y:S04]  /*15100*/  STL [R1+0x218], R16 ;  /* 0x0002181001007387 */ /* 0x0001e80000100800 */
[----:B0-----:R-:W3:Y:S04]  /*15110*/  LDL.LU R16, [R1+0x14c] ;  /* 0x00014c0001107983 */ /* 0x001ee80000300800 */
[----:B------:R-:W4:Y:S04]  /*15120*/  LDL.LU R10, [R1+0x84] ;  /* 0x00008400010a7983 */ /* 0x000f280000300800 */
[----:B------:R-:W2:Y:S04]  /*15130*/  LDL.LU R11, [R1+0x88] ;  /* 0x00008800010b7983 */ /* 0x000ea80000300800 */
[----:B------:R-:W3:Y:S04]  /*15140*/  LDL.LU R14, [R1+0x94] ;  /* 0x00009400010e7983 */ /* 0x000ee80000300800 */
[----:B------:R-:W4:Y:S04]  /*15150*/  LDL.LU R15, [R1+0x80] ;  /* 0x00008000010f7983 */ /* 0x000f280000300800 */
[----:B------:R-:W2:Y:S01]  /*15160*/  LDL.LU R8, [R1+0xc] ;  /* 0x00000c0001087983 */ /* 0x000ea20000300800 */
[----:B------:R-:W-:Y:S01]  /*15170*/  ISETP.GT.AND P0, PT, R0, 0x8, P1 ;  /* 0x000000080000780c */ /* 0x000fe20000f04270 */
[----:B--2---:R-:W-:-:S05]  /*15180*/  FMUL R8, R8, R2 ;  /* 0x0000000208087220 */ /* 0x004fca0000400000 */
[----:B------:R-:W-:-:S07]  /*15190*/  F2FP.BF16.F32.PACK_AB R8, RZ, R8 ;  /* 0x00000008ff08723e */ /* 0x000fce00000010ff */
[----:B------:R0:W-:Y:S04]  /*151a0*/  @P0 STG.E.U16 desc[UR52][R6.64+0x2], R8 ;  /* 0x0000020806000986 */ /* 0x0001e8000c101534 */
[----:B0-----:R-:W2:Y:S01]  /*151b0*/  LDL.LU R8, [R1+0x10] ;  /* 0x0000100001087983 */ /* 0x001ea20000300800 */
[----:B------:R-:W-:-:S04]  /*151c0*/  ISETP.GT.AND P0, PT, R3, 0x8, PT ;  /* 0x000000080300780c */ /* 0x000fc80003f04270 */
[----:B------:R-:W-:Y:S01]  /*151d0*/  ISETP.GT.AND P1, PT, R0, RZ, P0 ;  /* 0x000000ff0000720c */ /* 0x000fe20000724270 */
        /* <DEDUP_REMOVED lines=10> */
[----:B------:R-:W-:Y:S01]  /*15280*/  ISETP.GT.AND P0, PT, R0, 0x8, P0 ;  /* 0x000000080000780c */ /* 0x000fe20000704270 */
        /* <DEDUP_REMOVED lines=75> */
[----:B------:R-:W-:Y:S01]  /*15740*/  ISETP.GT.AND P1, PT, R3, 0x28, PT ;  /* 0x000000280300780c */ /* 0x000fe20003f24270 */
[-C--:B------:R-:W-:Y:S01]  /*15750*/  FMUL R9, R9, R2.reuse ;  /* 0x0000000209097220 */ /* 0x080fe20000400000 */
[----:B------:R-:W-:Y:S01]  /*15760*/  ISETP.GT.AND P3, PT, R3, 0x29, PT ;  /* 0x000000290300780c */ /* 0x000fe20003f64270 */
[-C--:B------:R-:W-:Y:S01]  /*15770*/  FMUL R156, R156, R2.reuse ;  /* 0x000000029c9c7220 */ /* 0x080fe20000400000 */
[C---:B------:R-:W-:Y:S01]  /*15780*/  ISETP.GT.AND P0, PT, R0.reuse, RZ, P1 ;  /* 0x000000ff0000720c */ /* 0x040fe20000f04270 */
[-C--:B------:R-:W-:Y:S01]  /*15790*/  FMUL R155, R155, R2.reuse ;  /* 0x000000029b9b7220 */ /* 0x080fe20000400000 */
[----:B------:R-:W-:Y:S01]  /*157a0*/  ISETP.GT.AND P2, PT, R0, RZ, P3 ;  /* 0x000000ff0000720c */ /* 0x000fe20001f44270 */
[-C--:B------:R-:W-:Y:S01]  /*157b0*/  FMUL R154, R154, R2.reuse ;  /* 0x000000029a9a7220 */ /* 0x080fe20000400000 */
[----:B------:R-:W-:Y:S01]  /*157c0*/  F2FP.BF16.F32.PACK_AB R9, RZ, R9 ;  /* 0x00000009ff09723e */ /* 0x000fe200000010ff */
[-C--:B------:R-:W-:Y:S01]  /*157d0*/  FMUL R153, R153, R2.reuse ;  /* 0x0000000299997220 */ /* 0x080fe20000400000 */
[-C--:B------:R-:W-:Y:S01]  /*157e0*/  FMUL R152, R152, R2.reuse ;  /* 0x0000000298987220 */ /* 0x080fe20000400000 */
[-C--:B------:R-:W-:Y:S01]  /*157f0*/  FMUL R21, R21, R2.reuse ;  /* 0x0000000215157220 */ /* 0x080fe20000400000 */
[----:B------:R-:W-:Y:S01]  /*15800*/  PRMT R146, R9, 0x7610, R146 ;  /* 0x0000761009927816 */ /* 0x000fe20000000092 */
[-C--:B------:R-:W-:Y:S01]  /*15810*/  FMUL R20, R20, R2.reuse ;  /* 0x0000000214147220 */ /* 0x080fe20000400000 */
[----:B------:R-:W-:Y:S01]  /*15820*/  ISETP.GT.AND P1, PT, R0, 0x8, P1 ;  /* 0x000000080000780c */ /* 0x000fe20000f24270 */
[-C--:B------:R-:W-:Y:S01]  /*15830*/  FMUL R19, R19, R2.reuse ;  /* 0x0000000213137220 */ /* 0x080fe20000400000 */
[-C--:B------:R-:W-:Y:S01]  /*15840*/  FMUL R18, R18, R2.reuse ;  /* 0x0000000212127220 */ /* 0x080fe20000400000 */
[----:B------:R-:W-:Y:S01]  /*15850*/  @P0 STG.E.U16 desc[UR52][R4.64+0x50], R146 ;  /* 0x0000509204000986 */ /* 0x000fe2000c101534 */
[----:B------:R-:W-:Y:S01]  /*15860*/  ISETP.GT.AND P3, PT, R0, 0x8, P3 ;  /* 0x000000080000780c */ /* 0x000fe20001f64270 */
[-C--:B------:R-:W-:Y:S01]  /*15870*/  FMUL R17, R17, R2.reuse ;  /* 0x0000000211117220 */ /* 0x080fe20000400000 */
[----:B------:R-:W-:Y:S01]  /*15880*/  ISETP.GT.AND P0, PT, R3, 0x31, PT ;  /* 0x000000310300780c */ /* 0x000fe20003f04270 */
[----:B----4-:R-:W-:Y:S01]  /*15890*/  FMUL R15, R15, R2 ;  /* 0x000000020f0f7220 */ /* 0x010fe20000400000 */
[----:B------:R-:W-:Y:S01]  /*158a0*/  F2FP.BF16.F32.PACK_AB R156, RZ, R156 ;  /* 0x0000009cff9c723e */ /* 0x000fe200000010ff */
[-C--:B------:R-:W-:Y:S01]  /*158b0*/  FMUL R10, R10, R2.reuse ;  /* 0x000000020a0a7220 */ /* 0x080fe20000400000 */
[----:B------:R-:W-:Y:S01]  /*158c0*/  ISETP.GT.AND P4, PT, R0, RZ, P0 ;  /* 0x000000ff0000720c */ /* 0x000fe20000784270 */
[-C--:B------:R-:W-:Y:S01]  /*158d0*/  FMUL R11, R11, R2.reuse ;  /* 0x000000020b0b7220 */ /* 0x080fe20000400000 */
[----:B------:R-:W-:Y:S01]  /*158e0*/  F2FP.BF16.F32.PACK_AB R155, RZ, R155 ;  /* 0x0000009bff9b723e */ /* 0x000fe200000010ff */
[----:B------:R-:W-:Y:S01]  /*158f0*/  FMUL R12, R12, R2 ;  /* 0x000000020c0c7220 */ /* 0x000fe20000400000 */
[----:B------:R-:W-:Y:S01]  /*15900*/  F2FP.BF16.F32.PACK_AB R154, RZ, R154 ;  /* 0x0000009aff9a723e */ /* 0x000fe200000010ff */
[-C--:B------:R-:W-:Y:S01]  /*15910*/  FMUL R13, R13, R2.reuse ;  /* 0x000000020d0d7220 */ /* 0x080fe20000400000 */
[----:B------:R-:W-:Y:S01]  /*15920*/  F2FP.BF16.F32.PACK_AB R153, RZ, R153 ;  /* 0x00000099ff99723e */ /* 0x000fe200000010ff */
[----:B---3--:R-:W-:Y:S01]  /*15930*/  FMUL R14, R14, R2 ;  /* 0x000000020e0e7220 */ /* 0x008fe20000400000 */
[----:B------:R-:W-:Y:S01]  /*15940*/  F2FP.BF16.F32.PACK_AB R152, RZ, R152 ;  /* 0x00000098ff98723e */ /* 0x000fe200000010ff */
[-C--:B------:R-:W-:Y:S01]  /*15950*/  FMUL R203, R203, R2.reuse ;  /* 0x00000002cbcb7220 */ /* 0x080fe20000400000 */
[----:B------:R-:W-:Y:S01]  /*15960*/  F2FP.BF16.F32.PACK_AB R21, RZ, R21 ;  /* 0x00000015ff15723e */ /* 0x000fe200000010ff */
[----:B------:R-:W-:Y:S01]  /*15970*/  FMUL R202, R202, R2 ;  /* 0x00000002caca7220 */ /* 0x000fe20000400000 */
[----:B------:R-:W-:Y:S01]  /*15980*/  F2FP.BF16.F32.PACK_AB R20, RZ, R20 ;  /* 0x00000014ff14723e */ /* 0x000fe200000010ff */
[-C--:B------:R-:W-:Y:S01]  /*15990*/  FMUL R200, R200, R2.reuse ;  /* 0x00000002c8c87220 */ /* 0x080fe20000400000 */
[----:B------:R-:W-:Y:S01]  /*159a0*/  F2FP.BF16.F32.PACK_AB R19, RZ, R19 ;  /* 0x00000013ff13723e */ /* 0x000fe200000010ff */
[----:B------:R-:W-:Y:S01]  /*159b0*/  FMUL R201, R201, R2 ;  /* 0x00000002c9c97220 */ /* 0x000fe20000400000 */
[----:B------:R-:W-:Y:S01]  /*159c0*/  F2FP.BF16.F32.PACK_AB R18, RZ, R18 ;  /* 0x00000012ff12723e */ /* 0x000fe200000010ff */
[-C--:B------:R-:W-:Y:S01]  /*159d0*/  FMUL R236, R144, R2.reuse ;  /* 0x0000000290ec7220 */ /* 0x080fe20000400000 */
[----:B------:R-:W-:Y:S01]  /*159e0*/  F2FP.BF16.F32.PACK_AB R17, RZ, R17 ;  /* 0x00000011ff11723e */ /* 0x000fe200000010ff */
[----:B------:R-:W3:Y:S01]  /*159f0*/  LDL.LU R144, [R1+0x240] ;  /* 0x0002400001907983 */ /* 0x000ee20000300800 */
[----:B------:R-:W-:Y:S01]  /*15a00*/  F2FP.BF16.F32.PACK_AB R15, RZ, R15 ;  /* 0x0000000fff0f723e */ /* 0x000fe200000010ff */
[----:B------:R-:W-:Y:S01]  /*15a10*/  FMUL R237, R145, R2 ;  /* 0x0000000291ed7220 */ /* 0x000fe20000400000 */
[----:B------:R-:W-:Y:S01]  /*15a20*/  F2FP.BF16.F32.PACK_AB R10, RZ, R10 ;  /* 0x0000000aff0a723e */ /* 0x000fe200000010ff */
[----:B------:R-:W4:Y:S01]  /*15a30*/  LDL.LU R145, [R1+0x23c] ;  /* 0x00023c0001917983 */ /* 0x000f220000300800 */
[----:B------:R-:W-:Y:S01]  /*15a40*/  F2FP.BF16.F32.PACK_AB R13, RZ, R13 ;  /* 0x0000000dff0d723e */ /* 0x000fe200000010ff */
[----:B------:R-:W-:Y:S01]  /*15a50*/  FMUL R207, R207, R2 ;  /* 0x00000002cfcf7220 */ /* 0x000fe20000400000 */
[----:B------:R-:W-:Y:S01]  /*15a60*/  F2FP.BF16.F32.PACK_AB R14, RZ, R14 ;  /* 0x0000000eff0e723e */ /* 0x000fe200000010ff */
[----:B------:R-:W3:Y:S01]  /*15a70*/  LDL.LU R9, [R1+0x1f8] ;  /* 0x0001f80001097983 */ /* 0x000ee20000300800 */
[----:B------:R-:W-:Y:S01]  /*15a80*/  F2FP.BF16.F32.PACK_AB R200, RZ, R200 ;  /* 0x000000c8ffc8723e */ /* 0x000fe200000010ff */
[-C--:B------:R-:W-:Y:S01]  /*15a90*/  FMUL R206, R206, R2.reuse ;  /* 0x00000002cece7220 */ /* 0x080fe20000400000 */
[----:B------:R-:W-:Y:S01]  /*15aa0*/  F2FP.BF16.F32.PACK_AB R201, RZ, R201 ;  /* 0x000000c9ffc9723e */ /* 0x000fe200000010ff */
[-C--:B------:R-:W-:Y:S01]  /*15ab0*/  FMUL R204, R204, R2.reuse ;  /* 0x00000002cccc7220 */ /* 0x080fe20000400000 */
[----:B------:R-:W-:Y:S01]  /*15ac0*/  F2FP.BF16.F32.PACK_AB R207, RZ, R207 ;  /* 0x000000cfffcf723e */ /* 0x000fe200000010ff */
[----:B------:R-:W-:Y:S01]  /*15ad0*/  FMUL R205, R205, R2 ;  /* 0x00000002cdcd7220 */ /* 0x000fe20000400000 */
[----:B------:R-:W-:Y:S01]  /*15ae0*/  F2FP.BF16.F32.PACK_AB R206, RZ, R206 ;  /* 0x000000ceffce723e */ /* 0x000fe200000010ff */
[----:B------:R-:W-:Y:S01]  /*15af0*/  FMUL R211, R211, R2 ;  /* 0x00000002d3d37220 */ /* 0x000fe20000400000 */
        /* <DEDUP_REMOVED lines=53> */
[-C--:B------:R-:W-:Y:S01]  /*15e50*/  FMUL R233, R233, R2.reuse ;  /* 0x00000002e9e97220 */ /* 0x080fe20000400000 */
[-C--:B------:R-:W-:Y:S01]  /*15e60*/  FMUL R147, R147, R2.reuse ;  /* 0x0000000293937220 */ /* 0x080fe20000400000 */
[-C--:B------:R-:W-:Y:S01]  /*15e70*/  FMUL R148, R148, R2.reuse ;  /* 0x0000000294947220 */ /* 0x080fe20000400000 */
[-C--:B--2---:R-:W-:Y:S01]  /*15e80*/  FMUL R8, R8, R2.reuse ;  /* 0x0000000208087220 */ /* 0x084fe20000400000 */
[----:B------:R-:W-:Y:S01]  /*15e90*/  FMUL R149, R149, R2 ;  /* 0x0000000295957220 */ /* 0x000fe20000400000 */
[----:B------:R-:W-:Y:S01]  /*15ea0*/  F2FP.BF16.F32.PACK_AB R236, RZ, R236 ;  /* 0x000000ecffec723e */ /* 0x000fe200000010ff */
[-C--:B------:R-:W-:Y:S01]  /*15eb0*/  FMUL R150, R150, R2.reuse ;  /* 0x0000000296967220 */ /* 0x080fe20000400000 */
[----:B------:R-:W-:Y:S01]  /*15ec0*/  F2FP.BF16.F32.PACK_AB R237, RZ, R237 ;  /* 0x000000edffed723e */ /* 0x000fe200000010ff */
[----:B------:R-:W-:Y:S01]  /*15ed0*/  FMUL R151, R151, R2 ;  /* 0x0000000297977220 */ /* 0x000fe20000400000 */
[----:B------:R-:W-:Y:S01]  /*15ee0*/  F2FP.BF16.F32.PACK_AB R8, RZ, R8 ;  /* 0x00000008ff08723e */ /* 0x000fe200000010ff */
[-C--:B------:R-:W-:Y:S01]  /*15ef0*/  FMUL R23, R23, R2.reuse ;  /* 0x0000000217177220 */ /* 0x080fe20000400000 */
[-C--:B------:R-:W-:Y:S01]  /*15f00*/  FMUL R22, R22, R2.reuse ;  /* 0x0000000216167220 */ /* 0x080fe20000400000 */
[-C--:B------:R-:W-:Y:S01]  /*15f10*/  FMUL R16, R16, R2.reuse ;  /* 0x0000000210107220 */ /* 0x080fe20000400000 */
[-C--:B------:R-:W-:Y:S01]  /*15f20*/  FMUL R157, R157, R2.reuse ;  /* 0x000000029d9d7220 */ /* 0x080fe20000400000 */
[----:B------:R0:W-:Y:S01]  /*15f30*/  @P2 STG.E.U16 desc[UR52][R4.64+0x52], R8 ;  /* 0x0000520804002986 */ /* 0x0001e2000c101534 */
[----:B------:R-:W-:Y:S01]  /*15f40*/  ISETP.GT.AND P2, PT, R3, 0x30, PT ;  /* 0x000000300300780c */ /* 0x000fe20003f44270 */
[-C--:B------:R-:W-:Y:S01]  /*15f50*/  FMUL R158, R158, R2.reuse ;  /* 0x000000029e9e7220 */ /* 0x080fe20000400000 */
[-C--:B------:R-:W-:Y:S01]  /*15f60*/  FMUL R159, R159, R2.reuse ;  /* 0x000000029f9f7220 */ /* 0x080fe20000400000 */
[----:B------:R-:W-:Y:S01]  /*15f70*/  FMUL R160, R160, R2 ;  /* 0x00000002a0a07220 */ /* 0x000fe20000400000 */
[C---:B------:R-:W-:Y:S01]  /*15f80*/  ISETP.GT.AND P5, PT, R0.reuse, RZ, P2 ;  /* 0x000000ff0000720c */ /* 0x040fe200017a4270 */
[----:B------:R-:W-:Y:S01]  /*15f90*/  @P1 STG.E.U16 desc[UR52][R6.64+0x50], R156 ;  /* 0x0000509c06001986 */ /* 0x000fe2000c101534 */
[----:B------:R-:W-:-:S02]  /*15fa0*/  ISETP.GT.AND P1, PT, R0, 0x8, P2 ;  /* 0x000000080000780c */ /* 0x000fc40001724270 */
[C---:B------:R-:W-:Y:S01]  /*15fb0*/  ISETP.GT.AND P2, PT, R3.reuse, 0x38, PT ;  /* 0x000000380300780c */ /* 0x040fe20003f44270 */
[----:B------:R-:W-:Y:S01]  /*15fc0*/  @P3 STG.E.U16 desc[UR52][R6.64+0x52], R155 ;  /* 0x0000529b06003986 */ /* 0x000fe2000c101534 */
[----:B------:R-:W-:Y:S02]  /*15fd0*/  ISETP.GT.AND P3, PT, R0, 0x8, P0 ;  /* 0x000000080000780c */ /* 0x000fe40000764270 */
[----:B------:R-:W-:Y:S01]  /*15fe0*/  ISETP.GT.AND P0, PT, R3, 0x39, PT ;  /* 0x000000390300780c */ /* 0x000fe20003f04270 */
[-C--:B------:R-:W-:Y:S01]  /*15ff0*/  FMUL R161, R161, R2.reuse ;  /* 0x00000002a1a17220 */ /* 0x080fe20000400000 */
[-C--:B------:R-:W-:Y:S01]  /*16000*/  FMUL R162, R162, R2.reuse ;  /* 0x00000002a2a27220 */ /* 0x080fe20000400000 */
[-C--:B------:R-:W-:Y:S01]  /*16010*/  FMUL R163, R163, R2.reuse ;  /* 0x00000002a3a37220 */ /* 0x080fe20000400000 */
[----:B------:R-:W-:Y:S01]  /*16020*/  FMUL R164, R164, R2 ;  /* 0x00000002a4a47220 */ /* 0x000fe20000400000 */
[----:B------:R-:W-:Y:S01]  /*16030*/  @P5 STG.E.U16 desc[UR52][R4.64+0x60], R154 ;  /* 0x0000609a04005986 */ /* 0x000fe2000c101534 */
[----:B------:R-:W-:-:S03]  /*16040*/  ISETP.GT.AND P5, PT, R0, RZ, P2 ;  /* 0x000000ff0000720c */ /* 0x000fc600017a4270 */
[----:B------:R-:W-:Y:S01]  /*16050*/  @P4 STG.E.U16 desc[UR52][R4.64+0x62], R153 ;  /* 0x0000629904004986 */ /* 0x000fe2000c101534 */
[----:B------:R-:W-:-:S03]  /*16060*/  ISETP.GT.AND P4, PT, R0, RZ, P0 ;  /* 0x000000ff0000720c */ /* 0x000fc60000784270 */
[----:B------:R-:W-:Y:S01]  /*16070*/  @P1 STG.E.U16 desc[UR52][R6.64+0x60], R152 ;  /* 0x0000609806001986 */ /* 0x000fe2000c101534 */
[C---:B------:R-:W-:Y:S02]  /*16080*/  ISETP.GT.AND P1, PT, R0.reuse, 0x8, P2 ;  /* 0x000000080000780c */ /* 0x040fe40001724270 */
[C---:B------:R-:W-:Y:S01]  /*16090*/  ISETP.GT.AND P2, PT, R3.reuse, 0x40, PT ;  /* 0x000000400300780c */ /* 0x040fe20003f44270 */
[----:B------:R-:W-:Y:S01]  /*160a0*/  @P3 STG.E.U16 desc[UR52][R6.64+0x62], R21 ;  /* 0x0000621506003986 */ /* 0x000fe2000c101534 */
[C---:B------:R-:W-:Y:S02]  /*160b0*/  ISETP.GT.AND P3, PT, R0.reuse, 0x8, P0 ;  /* 0x000000080000780c */ /* 0x040fe40000764270 */
[----:B------:R-:W-:Y:S01]  /*160c0*/  ISETP.GT.AND P0, PT, R3, 0x41, PT ;  /* 0x000000410300780c */ /* 0x000fe20003f04270 */
        /* <DEDUP_REMOVED lines=12> */
[----:B------:R1:W-:Y:S01]  /*16190*/  @P4 STG.E.U16 desc[UR52][R4.64+0x82], R10 ;  /* 0x0000820a04004986 */ /* 0x0003e2000c101534 */
[----:B------:R-:W-:Y:S02]  /*161a0*/  ISETP.GT.AND P4, PT, R0, RZ, P0 ;  /* 0x000000ff0000720c */ /* 0x000fe40000784270 */
[----:B0-----:R-:W-:Y:S01]  /*161b0*/  F2FP.BF16.F32.PACK_AB R8, RZ, R12 ;  /* 0x0000000cff08723e */ /* 0x001fe200000010ff */
[-C--:B------:R-:W-:Y:S01]  /*161c0*/  FMUL R165, R165, R2.reuse ;  /* 0x00000002a5a57220 */ /* 0x080fe20000400000 */
[-C--:B------:R-:W-:Y:S01]  /*161d0*/  FMUL R166, R166, R2.reuse ;  /* 0x00000002a6a67220 */ /* 0x080fe20000400000 */
[-C--:B------:R-:W-:Y:S01]  /*161e0*/  FMUL R167, R167, R2.reuse ;  /* 0x00000002a7a77220 */ /* 0x080fe20000400000 */
[-C--:B------:R-:W-:Y:S01]  /*161f0*/  FMUL R168, R168, R2.reuse ;  /* 0x00000002a8a87220 */ /* 0x080fe20000400000 */
[-C--:B------:R-:W-:Y:S01]  /*16200*/  FMUL R169, R169, R2.reuse ;  /* 0x00000002a9a97220 */ /* 0x080fe20000400000 */
[-C--:B------:R-:W-:Y:S01]  /*16210*/  FMUL R170, R170, R2.reuse ;  /* 0x00000002aaaa7220 */ /* 0x080fe20000400000 */
[-C--:B------:R-:W-:Y:S01]  /*16220*/  FMUL R171, R171, R2.reuse ;  /* 0x00000002abab7220 */ /* 0x080fe20000400000 */
[-C--:B------:R-:W-:Y:S01]  /*16230*/  FMUL R172, R172, R2.reuse ;  /* 0x00000002acac7220 */ /* 0x080fe20000400000 */
[----:B-1----:R-:W-:Y:S01]  /*16240*/  F2FP.BF16.F32.PACK_AB R10, RZ, R11 ;  /* 0x0000000bff0a723e */ /* 0x002fe200000010ff */
[-C--:B------:R-:W-:Y:S01]  /*16250*/  FMUL R173, R173, R2.reuse ;  /* 0x00000002adad7220 */ /* 0x080fe20000400000 */
[-C--:B------:R-:W-:Y:S01]  /*16260*/  FMUL R174, R174, R2.reuse ;  /* 0x00000002aeae7220 */ /* 0x080fe20000400000 */
[-C--:B------:R-:W-:Y:S01]  /*16270*/  FMUL R175, R175, R2.reuse ;  /* 0x00000002afaf7220 */ /* 0x080fe20000400000 */
[----:B------:R-:W-:Y:S01]  /*16280*/  FMUL R176, R176, R2 ;  /* 0x00000002b0b07220 */ /* 0x000fe20000400000 */
[----:B------:R0:W-:Y:S01]  /*16290*/  @P1 STG.E.U16 desc[UR52][R6.64+0x80], R10 ;  /* 0x0000800a06001986 */ /* 0x0001e2000c101534 */
[----:B------:R-:W-:-:S02]  /*162a0*/  ISETP.GT.AND P1, PT, R0, 0x8, P2 ;  /* 0x000000080000780c */ /* 0x000fc40001724270 */
[C---:B------:R-:W-:Y:S01]  /*162b0*/  ISETP.GT.AND P2, PT, R3.reuse, 0x50, PT ;  /* 0x000000500300780c */ /* 0x040fe20003f44270 */
[----:B------:R1:W-:Y:S01]  /*162c0*/  @P3 STG.E.U16 desc[UR52][R6.64+0x82], R8 ;  /* 0x0000820806003986 */ /* 0x0003e2000c101534 */
[C---:B------:R-:W-:Y:S02]  /*162d0*/  ISETP.GT.AND P3, PT, R0.reuse, 0x8, P0 ;  /* 0x000000080000780c */ /* 0x040fe40000764270 */
[----:B------:R-:W-:Y:S01]  /*162e0*/  ISETP.GT.AND P0, PT, R3, 0x51, PT ;  /* 0x000000510300780c */ /* 0x000fe20003f04270 */
[----:B------:R-:W-:Y:S01]  /*162f0*/  @P5 STG.E.U16 desc[UR52][R4.64+0x90], R13 ;  /* 0x0000900d04005986 */ /* 0x000fe2000c101534 */
[----:B------:R-:W-:-:S03]  /*16300*/  ISETP.GT.AND P5, PT, R0, RZ, P2 ;  /* 0x000000ff0000720c */ /* 0x000fc600017a4270 */
[----:B------:R-:W-:Y:S01]  /*16310*/  @P4 STG.E.U16 desc[UR52][R4.64+0x92], R14 ;  /* 0x0000920e04004986 */ /* 0x000fe2000c101534 */
[----:B------:R-:W-:Y:S02]  /*16320*/  ISETP.GT.AND P4, PT, R0, RZ, P0 ;  /* 0x000000ff0000720c */ /* 0x000fe40000784270 */
[----:B0-----:R-:W-:Y:S01]  /*16330*/  F2FP.BF16.F32.PACK_AB R10, RZ, R203 ;  /* 0x000000cbff0a723e */ /* 0x001fe200000010ff */
[----:B------:R-:W-:Y:S01]  /*16340*/  FMUL R177, R177, R2 ;  /* 0x00000002b1b17220 */ /* 0x000fe20000400000 */
[----:B-1----:R-:W-:Y:S01]  /*16350*/  F2FP.BF16.F32.PACK_AB R8, RZ, R202 ;  /* 0x000000caff08723e */ /* 0x002fe200000010ff */
[-C--:B------:R-:W-:Y:S01]  /*16360*/  FMUL R178, R178, R2.reuse ;  /* 0x00000002b2b27220 */ /* 0x080fe20000400000 */
[----:B------:R-:W-:Y:S01]  /*16370*/  FMUL R179, R179, R2 ;  /* 0x00000002b3b37220 */ /* 0x000fe20000400000 */
[----:B------:R-:W-:Y:S01]  /*16380*/  @P1 STG.E.U16 desc[UR52][R6.64+0x90], R10 ;  /* 0x0000900a06001986 */ /* 0x000fe2000c101534 */
[C---:B------:R-:W-:Y:S02]  /*16390*/  ISETP.GT.AND P1, PT, R0.reuse, 0x8, P2 ;  /* 0x000000080000780c */ /* 0x040fe40001724270 */
[----:B------:R-:W-:Y:S01]  /*163a0*/  ISETP.GT.AND P2, PT, R3, 0x58, PT ;  /* 0x000000580300780c */ /* 0x000fe20003f44270 */
[----:B------:R0:W-:Y:S01]  /*163b0*/  @P3 STG.E.U16 desc[UR52][R6.64+0x92], R8 ;  /* 0x0000920806003986 */ /* 0x0001e2000c101534 */
[----:B------:R-:W-:-:S02]  /*163c0*/  ISETP.GT.AND P3, PT, R0, 0x8, P0 ;  /* 0x000000080000780c */ /* 0x000fc40000764270 */
        /* <DEDUP_REMOVED lines=74> */
[C---:B------:R-:W-:Y:S02]  /*16870*/  ISETP.GT.AND P4, PT, R0.reuse, RZ, P0 ;  /* 0x000000ff0000720c */ /* 0x040fe40000784270 */
[----:B------:R-:W-:Y:S01]  /*16880*/  F2FP.BF16.F32.PACK_AB R234, RZ, R234 ;  /* 0x000000eaffea723e */ /* 0x000fe200000010ff */
[----:B------:R-:W-:Y:S01]  /*16890*/  @P1 STG.E.U16 desc[UR52][R6.64+0x110], R235 ;  /* 0x000110eb06001986 */ /* 0x000fe2000c101534 */
[----:B------:R-:W-:Y:S02]  /*168a0*/  F2FP.BF16.F32.PACK_AB R232, RZ, R232 ;  /* 0x000000e8ffe8723e */ /* 0x000fe400000010ff */
[----:B------:R-:W-:Y:S01]  /*168b0*/  F2FP.BF16.F32.PACK_AB R233, RZ, R233 ;  /* 0x000000e9ffe9723e */ /* 0x000fe200000010ff */
[----:B------:R-:W-:Y:S01]  /*168c0*/  @P3 STG.E.U16 desc[UR52][R6.64+0x112], R234 ;  /* 0x000112ea06003986 */ /* 0x000fe2000c101534 */
[----:B------:R-:W-:Y:S02]  /*168d0*/  ISETP.GT.AND P1, PT, R0, 0x8, P2 ;  /* 0x000000080000780c */ /* 0x000fe40001724270 */
[----:B------:R-:W-:Y:S01]  /*168e0*/  ISETP.GT.AND P2, PT, R3, 0x98, PT ;  /* 0x000000980300780c */ /* 0x000fe20003f44270 */
[-C--:B------:R-:W-:Y:S01]  /*168f0*/  FMUL R180, R180, R2.reuse ;  /* 0x00000002b4b47220 */ /* 0x080fe20000400000 */
[C---:B------:R-:W-:Y:S01]  /*16900*/  ISETP.GT.AND P3, PT, R0.reuse, 0x8, P0 ;  /* 0x000000080000780c */ /* 0x040fe20000764270 */
[----:B------:R-:W-:Y:S01]  /*16910*/  FMUL R181, R181, R2 ;  /* 0x00000002b5b57220 */ /* 0x000fe20000400000 */
[----:B------:R-:W-:Y:S01]  /*16920*/  ISETP.GT.AND P0, PT, R3, 0x99, PT ;  /* 0x000000990300780c */ /* 0x000fe20003f04270 */
[----:B------:R-:W-:Y:S01]  /*16930*/  @P5 STG.E.U16 desc[UR52][R4.64+0x120], R232 ;  /* 0x000120e804005986 */ /* 0x000fe2000c101534 */
[----:B------:R-:W-:-:S03]  /*16940*/  ISETP.GT.AND P5, PT, R0, RZ, P2 ;  /* 0x000000ff0000720c */ /* 0x000fc600017a4270 */
[----:B------:R-:W-:Y:S01]  /*16950*/  @P4 STG.E.U16 desc[UR52][R4.64+0x122], R233 ;  /* 0x000122e904004986 */ /* 0x000fe2000c101534 */
[----:B------:R-:W-:Y:S02]  /*16960*/  ISETP.GT.AND P4, PT, R0, RZ, P0 ;  /* 0x000000ff0000720c */ /* 0x000fe40000784270 */
[----:B0-----:R-:W-:Y:S01]  /*16970*/  F2FP.BF16.F32.PACK_AB R8, RZ, R147 ;  /* 0x00000093ff08723e */ /* 0x001fe200000010ff */
[----:B------:R-:W-:Y:S01]  /*16980*/  FMUL R182, R182, R2 ;  /* 0x00000002b6b67220 */ /* 0x000fe20000400000 */
[----:B------:R-:W-:Y:S01]  /*16990*/  F2FP.BF16.F32.PACK_AB R10, RZ, R148 ;  /* 0x00000094ff0a723e */ /* 0x000fe200000010ff */
[-C--:B------:R-:W-:Y:S01]  /*169a0*/  FMUL R183, R183, R2.reuse ;  /* 0x00000002b7b77220 */ /* 0x080fe20000400000 */
[----:B------:R-:W-:Y:S01]  /*169b0*/  FMUL R184, R184, R2 ;  /* 0x00000002b8b87220 */ /* 0x000fe20000400000 */
[----:B------:R0:W-:Y:S01]  /*169c0*/  @P1 STG.E.U16 desc[UR52][R6.64+0x120], R8 ;  /* 0x0001200806001986 */ /* 0x0001e2000c101534 */
[C---:B------:R-:W-:Y:S02]  /*169d0*/  ISETP.GT.AND P1, PT, R0.reuse, 0x8, P2 ;  /* 0x000000080000780c */ /* 0x040fe40001724270 */
[----:B------:R-:W-:Y:S01]  /*169e0*/  ISETP.GT.AND P2, PT, R3, 0xa0, PT ;  /* 0x000000a00300780c */ /* 0x000fe20003f44270 */
[----:B------:R1:W-:Y:S01]  /*169f0*/  @P3 STG.E.U16 desc[UR52][R6.64+0x122], R10 ;  /* 0x0001220a06003986 */ /* 0x0003e2000c101534 */
[----:B------:R-:W-:-:S02]  /*16a00*/  ISETP.GT.AND P3, PT, R0, 0x8, P0 ;  /* 0x000000080000780c */ /* 0x000fc40000764270 */
[----:B------:R-:W-:Y:S01]  /*16a10*/  ISETP.GT.AND P0, PT, R3, 0xa1, PT ;  /* 0x000000a10300780c */ /* 0x000fe20003f04270 */
[----:B------:R-:W-:Y:S01]  /*16a20*/  @P5 STG.E.U16 desc[UR52][R4.64+0x130], R236 ;  /* 0x000130ec04005986 */ /* 0x000fe2000c101534 */
[C---:B------:R-:W-:Y:S02]  /*16a30*/  ISETP.GT.AND P5, PT, R0.reuse, RZ, P2 ;  /* 0x000000ff0000720c */ /* 0x040fe400017a4270 */
[----:B0-----:R-:W-:Y:S01]  /*16a40*/  F2FP.BF16.F32.PACK_AB R8, RZ, R149 ;  /* 0x00000095ff08723e */ /* 0x001fe200000010ff */
[----:B------:R-:W-:Y:S01]  /*16a50*/  @P4 STG.E.U16 desc[UR52][R4.64+0x132], R237 ;  /* 0x000132ed04004986 */ /* 0x000fe2000c101534 */
[----:B------:R-:W-:Y:S02]  /*16a60*/  ISETP.GT.AND P4, PT, R0, RZ, P0 ;  /* 0x000000ff0000720c */ /* 0x000fe40000784270 */
[----:B-1----:R-:W-:Y:S01]  /*16a70*/  F2FP.BF16.F32.PACK_AB R10, RZ, R150 ;  /* 0x00000096ff0a723e */ /* 0x002fe200000010ff */
[-C--:B------:R-:W-:Y:S01]  /*16a80*/  FMUL R185, R185, R2.reuse ;  /* 0x00000002b9b97220 */ /* 0x080fe20000400000 */
[----:B------:R-:W-:Y:S01]  /*16a90*/  PRMT R11, R8, 0x7610, R11 ;  /* 0x00007610080b7816 */ /* 0x000fe2000000000b */
[-C--:B------:R-:W-:Y:S01]  /*16aa0*/  FMUL R186, R186, R2.reuse ;  /* 0x00000002baba7220 */ /* 0x080fe20000400000 */
[----:B------:R-:W-:Y:S01]  /*16ab0*/  F2FP.BF16.F32.PACK_AB R8, RZ, R151 ;  /* 0x00000097ff08723e */ /* 0x000fe200000010ff */
[-C--:B------:R-:W-:Y:S01]  /*16ac0*/  FMUL R187, R187, R2.reuse ;  /* 0x00000002bbbb7220 */ /* 0x080fe20000400000 */
[----:B------:R-:W-:Y:S01]  /*16ad0*/  PRMT R12, R10, 0x7610, R12 ;  /* 0x000076100a0c7816 */ /* 0x000fe2000000000c */
[----:B------:R-:W-:Y:S01]  /*16ae0*/  FMUL R188, R188, R2 ;  /* 0x00000002bcbc7220 */ /* 0x000fe20000400000 */
[----:B------:R-:W-:Y:S01]  /*16af0*/  F2FP.BF16.F32.PACK_AB R10, RZ, R23 ;  /* 0x00000017ff0a723e */ /* 0x000fe200000010ff */
[----:B------:R-:W-:Y:S01]  /*16b00*/  @P1 STG.E.U16 desc[UR52][R6.64+0x130], R11 ;  /* 0x0001300b06001986 */ /* 0x000fe2000c101534 */
[----:B------:R-:W-:-:S02]  /*16b10*/  PRMT R13, R8, 0x7610, R13 ;  /* 0x00007610080d7816 */ /* 0x000fc4000000000d */
[----:B------:R-:W-:Y:S01]  /*16b20*/  PRMT R14, R10, 0x7610, R14 ;  /* 0x000076100a0e7816 */ /* 0x000fe2000000000e */
[----:B------:R-:W-:Y:S01]  /*16b30*/  @P3 STG.E.U16 desc[UR52][R6.64+0x132], R12 ;  /* 0x0001320c06003986 */ /* 0x000fe2000c101534 */
[C---:B------:R-:W-:Y:S02]  /*16b40*/  ISETP.GT.AND P1, PT, R0.reuse, 0x8, P2 ;  /* 0x000000080000780c */ /* 0x040fe40001724270 */
[----:B------:R-:W-:Y:S01]  /*16b50*/  ISETP.GT.AND P2, PT, R3, 0xa8, PT ;  /* 0x000000a80300780c */ /* 0x000fe20003f44270 */
[-C--:B------:R-:W-:Y:S01]  /*16b60*/  FMUL R189, R189, R2.reuse ;  /* 0x00000002bdbd7220 */ /* 0x080fe20000400000 */
[----:B------:R-:W-:Y:S01]  /*16b70*/  ISETP.GT.AND P3, PT, R0, 0x8, P0 ;  /* 0x000000080000780c */ /* 0x000fe20000764270 */
[----:B------:R-:W-:Y:S01]  /*16b80*/  FMUL R190, R190, R2 ;  /* 0x00000002bebe7220 */ /* 0x000fe20000400000 */
[----:B------:R-:W-:Y:S01]  /*16b90*/  ISETP.GT.AND P0, PT, R3, 0xa9, PT ;  /* 0x000000a90300780c */ /* 0x000fe20003f04270 */
[----:B------:R-:W-:Y:S01]  /*16ba0*/  @P5 STG.E.U16 desc[UR52][R4.64+0x140], R13 ;  /* 0x0001400d04005986 */ /* 0x000fe2000c101534 */
[----:B------:R-:W-:-:S03]  /*16bb0*/  ISETP.GT.AND P5, PT, R0, RZ, P2 ;  /* 0x000000ff0000720c */ /* 0x000fc600017a4270 */
[----:B------:R-:W-:Y:S01]  /*16bc0*/  @P4 STG.E.U16 desc[UR52][R4.64+0x142], R14 ;  /* 0x0001420e04004986 */ /* 0x000fe2000c101534 */
[----:B------:R-:W-:Y:S02]  /*16bd0*/  ISETP.GT.AND P4, PT, R0, RZ, P0 ;  /* 0x000000ff0000720c */ /* 0x000fe40000784270 */
[----:B------:R-:W-:Y:S01]  /*16be0*/  F2FP.BF16.F32.PACK_AB R8, RZ, R22 ;  /* 0x00000016ff08723e */ /* 0x000fe200000010ff */
[----:B------:R-:W-:Y:S01]  /*16bf0*/  FMUL R191, R191, R2 ;  /* 0x00000002bfbf7220 */ /* 0x000fe20000400000 */
[----:B------:R-:W-:Y:S01]  /*16c00*/  F2FP.BF16.F32.PACK_AB R10, RZ, R16 ;  /* 0x00000010ff0a723e */ /* 0x000fe200000010ff */
[----:B------:R-:W-:Y:S01]  /*16c10*/  FMUL R192, R192, R2 ;  /* 0x00000002c0c07220 */ /* 0x000fe20000400000 */
[----:B------:R-:W-:Y:S01]  /*16c20*/  F2FP.BF16.F32.PACK_AB R157, RZ, R157 ;  /* 0x0000009dff9d723e */ /* 0x000fe200000010ff */
[----:B------:R-:W-:Y:S01]  /*16c30*/  @P1 STG.E.U16 desc[UR52][R6.64+0x140], R8 ;  /* 0x0001400806001986 */ /* 0x000fe2000c101534 */
[----:B------:R-:W-:Y:S02]  /*16c40*/  F2FP.BF16.F32.PACK_AB R158, RZ, R158 ;  /* 0x0000009eff9e723e */ /* 0x000fe400000010ff */
[----:B------:R-:W-:Y:S01]  /*16c50*/  ISETP.GT.AND P1, PT, R0, 0x8, P2 ;  /* 0x000000080000780c */ /* 0x000fe20001724270 */
[----:B------:R-:W-:Y:S01]  /*16c60*/  @P3 STG.E.U16 desc[UR52][R6.64+0x142], R10 ;  /* 0x0001420a06003986 */ /* 0x000fe2000c101534 */
[----:B------:R-:W-:-:S02]  /*16c70*/  ISETP.GT.AND P2, PT, R3, 0xb0, PT ;  /* 0x000000b00300780c */ /* 0x000fc40003f44270 */
[C---:B------:R-:W-:Y:S01]  /*16c80*/  ISETP.GT.AND P3, PT, R0.reuse, 0x8, P0 ;  /* 0x000000080000780c */ /* 0x040fe20000764270 */
        /* <DEDUP_REMOVED lines=153> */
[----:B------:R-:W-:Y:S01]  /*17620*/  @P5 STG.E.U16 desc[UR52][R4.64+0x1e0], R193 ;  /* 0x0001e0c104005986 */ /* 0x000fe2000c101534 */
[----:B------:R-:W-:-:S03]  /*17630*/  ISETP.GT.AND P1, PT, R3, 0xf9, PT ;  /* 0x000000f90300780c */ /* 0x000fc60003f24270 */
[----:B------:R-:W-:Y:S01]  /*17640*/  @P4 STG.E.U16 desc[UR52][R4.64+0x1e2], R194 ;  /* 0x0001e2c204004986 */ /* 0x000fe2000c101534 */
[----:B------:R-:W-:Y:S02]  /*17650*/  ISETP.GT.AND P4, PT, R0, RZ, P3 ;  /* 0x000000ff0000720c */ /* 0x000fe40001f84270 */
[----:B------:R-:W-:Y:S01]  /*17660*/  F2FP.BF16.F32.PACK_AB R195, RZ, R195 ;  /* 0x000000c3ffc3723e */ /* 0x000fe200000010ff */
[-C--:B------:R-:W-:Y:S01]  /*17670*/  FMUL R44, R44, R2.reuse ;  /* 0x000000022c2c7220 */ /* 0x080fe20000400000 */
[C---:B------:R-:W-:Y:S01]  /*17680*/  ISETP.GT.AND P5, PT, R0.reuse, RZ, P1 ;  /* 0x000000ff0000720c */ /* 0x040fe20000fa4270 */
[----:B------:R-:W-:Y:S01]  /*17690*/  FMUL R45, R45, R2 ;  /* 0x000000022d2d7220 */ /* 0x000fe20000400000 */
[----:B------:R-:W-:Y:S01]  /*176a0*/  F2FP.BF16.F32.PACK_AB R196, RZ, R196 ;  /* 0x000000c4ffc4723e */ /* 0x000fe200000010ff */
[----:B------:R-:W-:Y:S01]  /*176b0*/  @P2 STG.E.U16 desc[UR52][R6.64+0x1e0], R195 ;  /* 0x0001e0c306002986 */ /* 0x000fe2000c101534 */
[----:B------:R-:W-:Y:S02]  /*176c0*/  F2FP.BF16.F32.PACK_AB R197, RZ, R197 ;  /* 0x000000c5ffc5723e */ /* 0x000fe400000010ff */
[----:B------:R-:W-:Y:S01]  /*176d0*/  ISETP.GT.AND P3, PT, R0, 0x8, P3 ;  /* 0x000000080000780c */ /* 0x000fe20001f64270 */
[-C--:B------:R-:W-:Y:S01]  /*176e0*/  FMUL R46, R46, R2.reuse ;  /* 0x000000022e2e7220 */ /* 0x080fe20000400000 */
[----:B------:R-:W-:Y:S01]  /*176f0*/  ISETP.GT.AND P2, PT, R3, 0x100, PT ;  /* 0x000001000300780c */ /* 0x000fe20003f44270 */
[-C--:B------:R-:W-:Y:S01]  /*17700*/  FMUL R47, R47, R2.reuse ;  /* 0x000000022f2f7220 */ /* 0x080fe20000400000 */
[----:B------:R-:W-:Y:S01]  /*17710*/  ISETP.GT.AND P1, PT, R0, 0x8, P1 ;  /* 0x000000080000780c */ /* 0x000fe20000f24270 */
[----:B---3--:R-:W-:Y:S01]  /*17720*/  FMUL R9, R9, R2 ;  /* 0x0000000209097220 */ /* 0x008fe20000400000 */
[----:B------:R-:W-:Y:S01]  /*17730*/  F2FP.BF16.F32.PACK_AB R198, RZ, R198 ;  /* 0x000000c6ffc6723e */ /* 0x000fe200000010ff */
[----:B------:R-:W-:Y:S01]  /*17740*/  @P0 STG.E.U16 desc[UR52][R6.64+0x1e2], R196 ;  /* 0x0001e2c406000986 */ /* 0x000fe2000c101534 */
[----:B------:R-:W-:-:S03]  /*17750*/  ISETP.GT.AND P0, PT, R3, 0x101, PT ;  /* 0x000001010300780c */ /* 0x000fc60003f04270 */
[----:B------:R-:W-:Y:S01]  /*17760*/  @P4 STG.E.U16 desc[UR52][R4.64+0x1f0], R197 ;  /* 0x0001f0c504004986 */ /* 0x000fe2000c101534 */
[C---:B------:R-:W-:Y:S02]  /*17770*/  ISETP.GT.AND P4, PT, R0.reuse, RZ, P2 ;  /* 0x000000ff0000720c */ /* 0x040fe40001784270 */
[----:B------:R-:W-:Y:S01]  /*17780*/  F2FP.BF16.F32.PACK_AB R9, RZ, R9 ;  /* 0x00000009ff09723e */ /* 0x000fe200000010ff */
[----:B------:R-:W-:Y:S01]  /*17790*/  @P5 STG.E.U16 desc[UR52][R4.64+0x1f2], R198 ;  /* 0x0001f2c604005986 */ /* 0x000fe2000c101534 */
[----:B------:R-:W-:Y:S02]  /*177a0*/  F2FP.BF16.F32.PACK_AB R199, RZ, R199 ;  /* 0x000000c7ffc7723e */ /* 0x000fe400000010ff */
[C---:B------:R-:W-:Y:S01]  /*177b0*/  ISETP.GT.AND P5, PT, R0.reuse, RZ, P0 ;  /* 0x000000ff0000720c */ /* 0x040fe200007a4270 */
[----:B------:R-:W-:Y:S01]  /*177c0*/  @P3 STG.E.U16 desc[UR52][R6.64+0x1f0], R9 ;  /* 0x0001f00906003986 */ /* 0x000fe2000c101534 */
[----:B------:R-:W-:Y:S02]  /*177d0*/  F2FP.BF16.F32.PACK_AB R24, RZ, R24 ;  /* 0x00000018ff18723e */ /* 0x000fe400000010ff */
[----:B------:R-:W-:Y:S01]  /*177e0*/  ISETP.GT.AND P2, PT, R0, 0x8, P2 ;  /* 0x000000080000780c */ /* 0x000fe20001744270 */
[----:B------:R-:W-:Y:S01]  /*177f0*/  @P1 STG.E.U16 desc[UR52][R6.64+0x1f2], R199 ;  /* 0x0001f2c706001986 */ /* 0x000fe2000c101534 */
[----:B------:R-:W-:-:S02]  /*17800*/  ISETP.GT.AND P1, PT, R3, 0x108, PT ;  /* 0x000001080300780c */ /* 0x000fc40003f24270 */
[----:B------:R-:W-:Y:S01]  /*17810*/  F2FP.BF16.F32.PACK_AB R25, RZ, R25 ;  /* 0x00000019ff19723e */ /* 0x000fe200000010ff */
[----:B------:R-:W-:Y:S01]  /*17820*/  @P4 STG.E.U16 desc[UR52][R4.64+0x200], R24 ;  /* 0x0002001804004986 */ /* 0x000fe2000c101534 */
[----:B------:R-:W-:Y:S02]  /*17830*/  ISETP.GT.AND P3, PT, R0, 0x8, P0 ;  /* 0x000000080000780c */ /* 0x000fe40000764270 */
[----:B------:R-:W-:Y:S01]  /*17840*/  ISETP.GT.AND P0, PT, R3, 0x109, PT ;  /* 0x000001090300780c */ /* 0x000fe20003f04270 */
[----:B------:R-:W-:Y:S01]  /*17850*/  FMUL R48, R48, R2 ;  /* 0x0000000230307220 */ /* 0x000fe20000400000 */
[C---:B------:R-:W-:Y:S01]  /*17860*/  ISETP.GT.AND P4, PT, R0.reuse, RZ, P1 ;  /* 0x000000ff0000720c */ /* 0x040fe20000f84270 */
[----:B------:R-:W-:Y:S01]  /*17870*/  @P5 STG.E.U16 desc[UR52][R4.64+0x202], R25 ;  /* 0x0002021904005986 */ /* 0x000fe2000c101534 */
[----:B------:R-:W-:Y:S02]  /*17880*/  F2FP.BF16.F32.PACK_AB R26, RZ, R26 ;  /* 0x0000001aff1a723e */ /* 0x000fe400000010ff */
[----:B------:R-:W-:Y:S01]  /*17890*/  ISETP.GT.AND P5, PT, R0, RZ, P0 ;  /* 0x000000ff0000720c */ /* 0x000fe200007a4270 */
[----:B------:R-:W-:Y:S01]  /*178a0*/  FMUL R49, R49, R2 ;  /* 0x0000000231317220 */ /* 0x000fe20000400000 */
[----:B------:R-:W-:Y:S01]  /*178b0*/  F2FP.BF16.F32.PACK_AB R27, RZ, R27 ;  /* 0x0000001bff1b723e */ /* 0x000fe200000010ff */
[----:B------:R-:W-:Y:S01]  /*178c0*/  @P2 STG.E.U16 desc[UR52][R6.64+0x200], R26 ;  /* 0x0002001a06002986 */ /* 0x000fe2000c101534 */
[----:B------:R-:W-:-:S02]  /*178d0*/  F2FP.BF16.F32.PACK_AB R28, RZ, R28 ;  /* 0x0000001cff1c723e */ /* 0x000fc400000010ff */
[----:B------:R-:W-:Y:S01]  /*178e0*/  ISETP.GT.AND P2, PT, R0, 0x8, P1 ;  /* 0x000000080000780c */ /* 0x000fe20000f44270 */
[----:B------:R-:W-:Y:S01]  /*178f0*/  FMUL R50, R50, R2 ;  /* 0x0000000232327220 */ /* 0x000fe20000400000 */
[C---:B------:R-:W-:Y:S01]  /*17900*/  ISETP.GT.AND P1, PT, R3.reuse, 0x110, PT ;  /* 0x000001100300780c */ /* 0x040fe20003f24270 */
[----:B------:R-:W-:Y:S01]  /*17910*/  @P3 STG.E.U16 desc[UR52][R6.64+0x202], R27 ;  /* 0x0002021b06003986 */ /* 0x000fe2000c101534 */
[----:B------:R-:W-:Y:S02]  /*17920*/  F2FP.BF16.F32.PACK_AB R29, RZ, R29 ;  /* 0x0000001dff1d723e */ /* 0x000fe400000010ff */
[C---:B------:R-:W-:Y:S01]  /*17930*/  ISETP.GT.AND P3, PT, R0.reuse, 0x8, P0 ;  /* 0x000000080000780c */ /* 0x040fe20000764270 */
[----:B------:R-:W-:Y:S01]  /*17940*/  @P4 STG.E.U16 desc[UR52][R4.64+0x210], R28 ;  /* 0x0002101c04004986 */ /* 0x000fe2000c101534 */
[----:B------:R-:W-:Y:S02]  /*17950*/  ISETP.GT.AND P0, PT, R3, 0x111, PT ;  /* 0x000001110300780c */ /* 0x000fe40003f04270 */
[----:B------:R-:W-:Y:S01]  /*17960*/  ISETP.GT.AND P4, PT, R0, RZ, P1 ;  /* 0x000000ff0000720c */ /* 0x000fe20000f84270 */
[----:B------:R-:W-:Y:S01]  /*17970*/  @P5 STG.E.U16 desc[UR52][R4.64+0x212], R29 ;  /* 0x0002121d04005986 */ /* 0x000fe2000c101534 */
[----:B------:R-:W-:-:S02]  /*17980*/  F2FP.BF16.F32.PACK_AB R30, RZ, R30 ;  /* 0x0000001eff1e723e */ /* 0x000fc400000010ff */
[C---:B------:R-:W-:Y:S01]  /*17990*/  ISETP.GT.AND P5, PT, R0.reuse, RZ, P0 ;  /* 0x000000ff0000720c */ /* 0x040fe200007a4270 */
[----:B------:R-:W-:Y:S01]  /*179a0*/  FMUL R51, R51, R2 ;  /* 0x0000000233337220 */ /* 0x000fe20000400000 */
[----:B------:R-:W-:Y:S01]  /*179b0*/  F2FP.BF16.F32.PACK_AB R31, RZ, R31 ;  /* 0x0000001fff1f723e */ /* 0x000fe200000010ff */
[----:B------:R-:W-:Y:S01]  /*179c0*/  @P2 STG.E.U16 desc[UR52][R6.64+0x210], R30 ;  /* 0x0002101e06002986 */ /* 0x000fe2000c101534 */
[----:B------:R-:W-:Y:S02]  /*179d0*/  F2FP.BF16.F32.PACK_AB R32, RZ, R32 ;  /* 0x00000020ff20723e */ /* 0x000fe400000010ff */
[----:B------:R-:W-:Y:S01]  /*179e0*/  ISETP.GT.AND P2, PT, R0, 0x8, P1 ;  /* 0x000000080000780c */ /* 0x000fe20000f44270 */
[----:B------:R-:W-:Y:S01]  /*179f0*/  FMUL R52, R52, R2 ;  /* 0x0000000234347220 */ /* 0x000fe20000400000 */
[----:B------:R-:W-:Y:S01]  /*17a00*/  ISETP.GT.AND P1, PT, R3, 0x118, PT ;  /* 0x000001180300780c */ /* 0x000fe20003f24270 */
[----:B------:R-:W-:Y:S01]  /*17a10*/  @P3 STG.E.U16 desc[UR52][R6.64+0x212], R31 ;  /* 0x0002121f06003986 */ /* 0x000fe2000c101534 */
[----:B------:R-:W-:-:S02]  /*17a20*/  F2FP.BF16.F32.PACK_AB R33, RZ, R33 ;  /* 0x00000021ff21723e */ /* 0x000fc400000010ff */
[C---:B------:R-:W-:Y:S01]  /*17a30*/  ISETP.GT.AND P3, PT, R0.reuse, 0x8, P0 ;  /* 0x000000080000780c */ /* 0x040fe20000764270 */
[----:B------:R-:W-:Y:S01]  /*17a40*/  @P4 STG.E.U16 desc[UR52][R4.64+0x220], R32 ;  /* 0x0002202004004986 */ /* 0x000fe2000c101534 */
[----:B------:R-:W-:Y:S02]  /*17a50*/  ISETP.GT.AND P0, PT, R3, 0x119, PT ;  /* 0x000001190300780c */ /* 0x000fe40003f04270 */
        /* <DEDUP_REMOVED lines=116> */
[----:B------:R-:W2:Y:S01]  /*181a0*/  LDL.LU R146, [R1+0x238] ;  /* 0x0002380001927983 */ /* 0x000ea20000300800 */
[----:B------:R-:W-:Y:S02]  /*181b0*/  F2FP.BF16.F32.PACK_AB R63, RZ, R63 ;  /* 0x0000003fff3f723e */ /* 0x000fe400000010ff */
[----:B------:R-:W-:Y:S01]  /*181c0*/  F2FP.BF16.F32.PACK_AB R64, RZ, R64 ;  /* 0x00000040ff40723e */ /* 0x000fe200000010ff */
[----:B------:R-:W-:Y:S01]  /*181d0*/  @P2 STG.E.U16 desc[UR52][R6.64+0x290], R62 ;  /* 0x0002903e06002986 */ /* 0x000fe2000c101534 */
[----:B------:R-:W-:Y:S02]  /*181e0*/  ISETP.GT.AND P2, PT, R0, 0x8, P1 ;  /* 0x000000080000780c */ /* 0x000fe40000f44270 */
[----:B------:R-:W-:Y:S01]  /*181f0*/  ISETP.GT.AND P1, PT, R3, 0x158, PT ;  /* 0x000001580300780c */ /* 0x000fe20003f24270 */
[----:B------:R-:W-:Y:S01]  /*18200*/  @P3 STG.E.U16 desc[UR52][R6.64+0x292], R63 ;  /* 0x0002923f06003986 */ /* 0x000fe2000c101534 */
[----:B------:R-:W-:-:S02]  /*18210*/  F2FP.BF16.F32.PACK_AB R65, RZ, R65 ;  /* 0x00000041ff41723e */ /* 0x000fc400000010ff */
[C---:B------:R-:W-:Y:S01]  /*18220*/  ISETP.GT.AND P3, PT, R0.reuse, 0x8, P0 ;  /* 0x000000080000780c */ /* 0x040fe20000764270 */
[----:B------:R-:W-:Y:S01]  /*18230*/  @P4 STG.E.U16 desc[UR52][R4.64+0x2a0], R64 ;  /* 0x0002a04004004986 */ /* 0x000fe2000c101534 */
[----:B------:R-:W-:Y:S02]  /*18240*/  ISETP.GT.AND P0, PT, R3, 0x159, PT ;  /* 0x000001590300780c */ /* 0x000fe40003f04270 */
[----:B------:R-:W-:Y:S01]  /*18250*/  ISETP.GT.AND P4, PT, R0, RZ, P1 ;  /* 0x000000ff0000720c */ /* 0x000fe20000f84270 */
[----:B------:R-:W3:Y:S01]  /*18260*/  LDL.LU R147, [R1+0x234] ;  /* 0x0002340001937983 */ /* 0x000ee20000300800 */
[----:B------:R-:W-:Y:S01]  /*18270*/  FMUL R67, R67, R2 ;  /* 0x0000000243437220 */ /* 0x000fe20000400000 */
[----:B------:R-:W-:Y:S02]  /*18280*/  F2FP.BF16.F32.PACK_AB R66, RZ, R66 ;  /* 0x00000042ff42723e */ /* 0x000fe400000010ff */
[----:B------:R-:W3:Y:S01]  /*18290*/  LDL.LU R148, [R1+0x230] ;  /* 0x0002300001947983 */ /* 0x000ee20000300800 */
[----:B------:R-:W-:-:S03]  /*182a0*/  FMUL R68, R68, R2 ;  /* 0x0000000244447220 */ /* 0x000fc60000400000 */
[----:B------:R-:W3:Y:S04]  /*182b0*/  LDL.LU R149, [R1+0x22c] ;  /* 0x00022c0001957983 */ /* 0x000ee80000300800 */
[----:B------:R-:W-:Y:S01]  /*182c0*/  @P5 STG.E.U16 desc[UR52][R4.64+0x2a2], R65 ;  /* 0x0002a24104005986 */ /* 0x000fe2000c101534 */
[----:B------:R-:W-:Y:S01]  /*182d0*/  ISETP.GT.AND P5, PT, R0, RZ, P0 ;  /* 0x000000ff0000720c */ /* 0x000fe200007a4270 */
[----:B------:R-:W-:Y:S01]  /*182e0*/  FMUL R69, R69, R2 ;  /* 0x0000000245457220 */ /* 0x000fe20000400000 */
[----:B------:R-:W-:Y:S01]  /*182f0*/  F2FP.BF16.F32.PACK_AB R67, RZ, R67 ;  /* 0x00000043ff43723e */ /* 0x000fe200000010ff */
[----:B------:R-:W3:Y:S01]  /*18300*/  LDL.LU R150, [R1+0x228] ;  /* 0x0002280001967983 */ /* 0x000ee20000300800 */
[----:B------:R-:W-:-:S03]  /*18310*/  F2FP.BF16.F32.PACK_AB R68, RZ, R68 ;  /* 0x00000044ff44723e */ /* 0x000fc600000010ff */
[----:B------:R-:W-:Y:S01]  /*18320*/  @P2 STG.E.U16 desc[UR52][R6.64+0x2a0], R66 ;  /* 0x0002a04206002986 */ /* 0x000fe2000c101534 */
[----:B------:R-:W-:Y:S02]  /*18330*/  ISETP.GT.AND P2, PT, R0, 0x8, P1 ;  /* 0x000000080000780c */ /* 0x000fe40000f44270 */
[C---:B------:R-:W-:Y:S01]  /*18340*/  ISETP.GT.AND P1, PT, R3.reuse, 0x160, PT ;  /* 0x000001600300780c */ /* 0x040fe20003f24270 */
[----:B------:R-:W3:Y:S01]  /*18350*/  LDL.LU R151, [R1+0x224] ;  /* 0x0002240001977983 */ /* 0x000ee20000300800 */
[----:B------:R-:W-:Y:S01]  /*18360*/  F2FP.BF16.F32.PACK_AB R69, RZ, R69 ;  /* 0x00000045ff45723e */ /* 0x000fe200000010ff */
[-C--:B------:R-:W-:Y:S02]  /*18370*/  FMUL R70, R70, R2.reuse ;  /* 0x0000000246467220 */ /* 0x080fe40000400000 */
[----:B------:R-:W-:Y:S01]  /*18380*/  @P3 STG.E.U16 desc[UR52][R6.64+0x2a2], R67 ;  /* 0x0002a24306003986 */ /* 0x000fe2000c101534 */
[C---:B------:R-:W-:Y:S02]  /*18390*/  ISETP.GT.AND P3, PT, R0.reuse, 0x8, P0 ;  /* 0x000000080000780c */ /* 0x040fe40000764270 */
[----:B------:R-:W-:Y:S01]  /*183a0*/  ISETP.GT.AND P0, PT, R3, 0x161, PT ;  /* 0x000001610300780c */ /* 0x000fe20003f04270 */
[----:B------:R-:W-:Y:S01]  /*183b0*/  @P4 STG.E.U16 desc[UR52][R4.64+0x2b0], R68 ;  /* 0x0002b04404004986 */ /* 0x000fe2000c101534 */
[----:B------:R-:W-:Y:S01]  /*183c0*/  ISETP.GT.AND P4, PT, R0, RZ, P1 ;  /* 0x000000ff0000720c */ /* 0x000fe20000f84270 */
[----:B------:R-:W-:Y:S01]  /*183d0*/  FMUL R71, R71, R2 ;  /* 0x0000000247477220 */ /* 0x000fe20000400000 */
[----:B------:R-:W-:Y:S01]  /*183e0*/  F2FP.BF16.F32.PACK_AB R70, RZ, R70 ;  /* 0x00000046ff46723e */ /* 0x000fe200000010ff */
[----:B------:R-:W-:Y:S01]  /*183f0*/  @P5 STG.E.U16 desc[UR52][R4.64+0x2b2], R69 ;  /* 0x0002b24504005986 */ /* 0x000fe2000c101534 */
[-C--:B------:R-:W-:Y:S01]  /*18400*/  FMUL R72, R72, R2.reuse ;  /* 0x0000000248487220 */ /* 0x080fe20000400000 */
[----:B------:R-:W-:Y:S01]  /*18410*/  ISETP.GT.AND P5, PT, R0, RZ, P0 ;  /* 0x000000ff0000720c */ /* 0x000fe200007a4270 */
[----:B------:R-:W-:Y:S01]  /*18420*/  FMUL R73, R73, R2 ;  /* 0x0000000249497220 */ /* 0x000fe20000400000 */
[----:B------:R-:W-:Y:S01]  /*18430*/  F2FP.BF16.F32.PACK_AB R71, RZ, R71 ;  /* 0x00000047ff47723e */ /* 0x000fe200000010ff */
[----:B------:R-:W-:Y:S01]  /*18440*/  @P2 STG.E.U16 desc[UR52][R6.64+0x2b0], R70 ;  /* 0x0002b04606002986 */ /* 0x000fe2000c101534 */
[----:B------:R-:W-:-:S02]  /*18450*/  F2FP.BF16.F32.PACK_AB R72, RZ, R72 ;  /* 0x00000048ff48723e */ /* 0x000fc400000010ff */
[----:B------:R-:W-:Y:S01]  /*18460*/  ISETP.GT.AND P2, PT, R0, 0x8, P1 ;  /* 0x000000080000780c */ /* 0x000fe20000f44270 */
[-C--:B------:R-:W-:Y:S01]  /*18470*/  FMUL R74, R74, R2.reuse ;  /* 0x000000024a4a7220 */ /* 0x080fe20000400000 */
[C---:B------:R-:W-:Y:S01]  /*18480*/  ISETP.GT.AND P1, PT, R3.reuse, 0x168, PT ;  /* 0x000001680300780c */ /* 0x040fe20003f24270 */
[----:B------:R-:W-:Y:S01]  /*18490*/  @P3 STG.E.U16 desc[UR52][R6.64+0x2b2], R71 ;  /* 0x0002b24706003986 */ /* 0x000fe2000c101534 */
[----:B------:R-:W-:Y:S02]  /*184a0*/  F2FP.BF16.F32.PACK_AB R73, RZ, R73 ;  /* 0x00000049ff49723e */ /* 0x000fe400000010ff */
[C---:B------:R-:W-:Y:S01]  /*184b0*/  ISETP.GT.AND P3, PT, R0.reuse, 0x8, P0 ;  /* 0x000000080000780c */ /* 0x040fe20000764270 */
[----:B------:R-:W-:Y:S01]  /*184c0*/  @P4 STG.E.U16 desc[UR52][R4.64+0x2c0], R72 ;  /* 0x0002c04804004986 */ /* 0x000fe2000c101534 */
[----:B------:R-:W-:Y:S02]  /*184d0*/  ISETP.GT.AND P0, PT, R3, 0x169, PT ;  /* 0x000001690300780c */ /* 0x000fe40003f04270 */
[----:B------:R-:W-:Y:S01]  /*184e0*/  ISETP.GT.AND P4, PT, R0, RZ, P1 ;  /* 0x000000ff0000720c */ /* 0x000fe20000f84270 */
[----:B------:R-:W-:Y:S01]  /*184f0*/  FMUL R75, R75, R2 ;  /* 0x000000024b4b7220 */ /* 0x000fe20000400000 */
[----:B------:R-:W-:Y:S01]  /*18500*/  @P5 STG.E.U16 desc[UR52][R4.64+0x2c2], R73 ;  /* 0x0002c24904005986 */ /* 0x000fe2000c101534 */
[----:B------:R-:W-:Y:S01]  /*18510*/  F2FP.BF16.F32.PACK_AB R74, RZ, R74 ;  /* 0x0000004aff4a723e */ /* 0x000fe200000010ff */
[-C--:B------:R-:W-:Y:S01]  /*18520*/  FMUL R76, R76, R2.reuse ;  /* 0x000000024c4c7220 */ /* 0x080fe20000400000 */
        /* <DEDUP_REMOVED lines=10> */
[----:B------:R-:W-:Y:S01]  /*185d0*/  ISETP.GT.AND P3, PT, R0, 0x8, P0 ;  /* 0x000000080000780c */ /* 0x000fe20000764270 */
[----:B------:R0:W5:Y:S01]  /*185e0*/  LDL.LU R23, [R1+0x220] ;  /* 0x0002200001177983 */ /* 0x0001620000300800 */
[----:B------:R-:W-:-:S03]  /*185f0*/  ISETP.GT.AND P0, PT, R3, 0x171, PT ;  /* 0x000001710300780c */ /* 0x000fc60003f04270 */
[----:B------:R-:W-:Y:S01]  /*18600*/  @P4 STG.E.U16 desc[UR52][R4.64+0x2d0], R76 ;  /* 0x0002d04c04004986 */ /* 0x000fe2000c101534 */
[----:B------:R-:W-:Y:S01]  /*18610*/  ISETP.GT.AND P4, PT, R0, RZ, P1 ;  /* 0x000000ff0000720c */ /* 0x000fe20000f84270 */
[----:B------:R-:W-:Y:S02]  /*18620*/  FMUL R79, R79, R2 ;  /* 0x000000024f4f7220 */ /* 0x000fe40000400000 */
[----:B------:R0:W5:Y:S01]  /*18630*/  LDL.LU R22, [R1+0x21c] ;  /* 0x00021c0001167983 */ /* 0x0001620000300800 */
[----:B------:R-:W-:Y:S01]  /*18640*/  F2FP.BF16.F32.PACK_AB R78, RZ, R78 ;  /* 0x0000004eff4e723e */ /* 0x000fe200000010ff */
[-C--:B------:R-:W-:Y:S02]  /*18650*/  FMUL R80, R80, R2.reuse ;  /* 0x0000000250507220 */ /* 0x080fe40000400000 */
[----:B------:R0:W5:Y:S04]  /*18660*/  LDL.LU R16, [R1+0x218] ;  /* 0x0002180001107983 */ /* 0x0001680000300800 */
[----:B------:R-:W-:Y:S01]  /*18670*/  @P5 STG.E.U16 desc[UR52][R4.64+0x2d2], R77 ;  /* 0x0002d24d04005986 */ /* 0x000fe2000c101534 */
[----:B------:R-:W-:Y:S01]  /*18680*/  ISETP.GT.AND P5, PT, R0, RZ, P0 ;  /* 0x000000ff0000720c */ /* 0x000fe200007a4270 */
[----:B------:R-:W-:Y:S01]  /*18690*/  FMUL R81, R81, R2 ;  /* 0x0000000251517220 */ /* 0x000fe20000400000 */
[----:B------:R-:W-:Y:S01]  /*186a0*/  F2FP.BF16.F32.PACK_AB R79, RZ, R79 ;  /* 0x0000004fff4f723e */ /* 0x000fe200000010ff */
[----:B------:R-:W-:Y:S01]  /*186b0*/  @P2 STG.E.U16 desc[UR52][R6.64+0x2d0], R78 ;  /* 0x0002d04e06002986 */ /* 0x000fe2000c101534 */
[----:B------:R-:W-:-:S02]  /*186c0*/  F2FP.BF16.F32.PACK_AB R80, RZ, R80 ;  /* 0x00000050ff50723e */ /* 0x000fc400000010ff */
[----:B------:R-:W-:Y:S02]  /*186d0*/  ISETP.GT.AND P2, PT, R0, 0x8, P1 ;  /* 0x000000080000780c */ /* 0x000fe40000f44270 */
[C---:B------:R-:W-:Y:S01]  /*186e0*/  ISETP.GT.AND P1, PT, R3.reuse, 0x178, PT ;  /* 0x000001780300780c */ /* 0x040fe20003f24270 */
[----:B------:R-:W-:Y:S01]  /*186f0*/  @P3 STG.E.U16 desc[UR52][R6.64+0x2d2], R79 ;  /* 0x0002d24f06003986 */ /* 0x000fe2000c101534 */
[----:B------:R-:W-:Y:S01]  /*18700*/  F2FP.BF16.F32.PACK_AB R81, RZ, R81 ;  /* 0x00000051ff51723e */ /* 0x000fe200000010ff */
[-C--:B------:R-:W-:Y:S01]  /*18710*/  FMUL R82, R82, R2.reuse ;  /* 0x0000000252527220 */ /* 0x080fe20000400000 */
        /* <DEDUP_REMOVED lines=229> */
[C---:B------:R-:W-:Y:S02]  /*19570*/  ISETP.GT.AND P2, PT, R0.reuse, 0x8, P1 ;  /* 0x000000080000780c */ /* 0x040fe40000f44270 */
[C---:B------:R-:W-:Y:S01]  /*19580*/  ISETP.GT.AND P1, PT, R3.reuse, 0x1e0, PT ;  /* 0x000001e00300780c */ /* 0x040fe20003f24270 */
[----:B------:R-:W-:Y:S01]  /*19590*/  @P3 STG.E.U16 desc[UR52][R6.64+0x3a2], R131 ;  /* 0x0003a28306003986 */ /* 0x000fe2000c101534 */
[----:B------:R-:W-:Y:S02]  /*195a0*/  F2FP.BF16.F32.PACK_AB R133, RZ, R133 ;  /* 0x00000085ff85723e */ /* 0x000fe400000010ff */
[----:B------:R-:W-:Y:S01]  /*195b0*/  ISETP.GT.AND P3, PT, R0, 0x8, P0 ;  /* 0x000000080000780c */ /* 0x000fe20000764270 */
[----:B------:R-:W-:Y:S01]  /*195c0*/  @P4 STG.E.U16 desc[UR52][R4.64+0x3b0], R132 ;  /* 0x0003b08404004986 */ /* 0x000fe2000c101534 */
[----:B------:R-:W-:Y:S01]  /*195d0*/  ISETP.GT.AND P0, PT, R3, 0x1e1, PT ;  /* 0x000001e10300780c */ /* 0x000fe20003f04270 */
[-C--:B------:R-:W-:Y:S01]  /*195e0*/  FMUL R134, R134, R2.reuse ;  /* 0x0000000286867220 */ /* 0x080fe20000400000 */
[----:B------:R-:W-:Y:S01]  /*195f0*/  ISETP.GT.AND P4, PT, R0, RZ, P1 ;  /* 0x000000ff0000720c */ /* 0x000fe20000f84270 */
[-C--:B------:R-:W-:Y:S01]  /*19600*/  FMUL R135, R135, R2.reuse ;  /* 0x0000000287877220 */ /* 0x080fe20000400000 */
[----:B------:R-:W-:Y:S01]  /*19610*/  @P5 STG.E.U16 desc[UR52][R4.64+0x3b2], R133 ;  /* 0x0003b28504005986 */ /* 0x000fe2000c101534 */
[-C--:B------:R-:W-:Y:S01]  /*19620*/  FMUL R136, R136, R2.reuse ;  /* 0x0000000288887220 */ /* 0x080fe20000400000 */
[----:B------:R-:W-:Y:S01]  /*19630*/  ISETP.GT.AND P5, PT, R0, RZ, P0 ;  /* 0x000000ff0000720c */ /* 0x000fe200007a4270 */
[----:B------:R-:W-:Y:S01]  /*19640*/  FMUL R137, R137, R2 ;  /* 0x0000000289897220 */ /* 0x000fe20000400000 */
[----:B------:R-:W-:-:S02]  /*19650*/  F2FP.BF16.F32.PACK_AB R134, RZ, R134 ;  /* 0x00000086ff86723e */ /* 0x000fc400000010ff */
[----:B------:R-:W-:Y:S02]  /*19660*/  F2FP.BF16.F32.PACK_AB R135, RZ, R135 ;  /* 0x00000087ff87723e */ /* 0x000fe400000010ff */
[----:B------:R-:W-:Y:S01]  /*19670*/  F2FP.BF16.F32.PACK_AB R136, RZ, R136 ;  /* 0x00000088ff88723e */ /* 0x000fe200000010ff */
[----:B------:R-:W-:Y:S01]  /*19680*/  @P2 STG.E.U16 desc[UR52][R6.64+0x3b0], R134 ;  /* 0x0003b08606002986 */ /* 0x000fe2000c101534 */
[----:B------:R-:W-:-:S03]  /*19690*/  F2FP.BF16.F32.PACK_AB R137, RZ, R137 ;  /* 0x00000089ff89723e */ /* 0x000fc600000010ff */
[----:B------:R-:W-:Y:S01]  /*196a0*/  @P3 STG.E.U16 desc[UR52][R6.64+0x3b2], R135 ;  /* 0x0003b28706003986 */ /* 0x000fe2000c101534 */
[----:B------:R-:W-:-:S03]  /*196b0*/  ISETP.GT.AND P1, PT, R0, 0x8, P1 ;  /* 0x000000080000780c */ /* 0x000fc60000f24270 */
[----:B------:R-:W-:Y:S01]  /*196c0*/  @P4 STG.E.U16 desc[UR52][R4.64+0x3c0], R136 ;  /* 0x0003c08804004986 */ /* 0x000fe2000c101534 */
[----:B------:R-:W-:Y:S02]  /*196d0*/  ISETP.GT.AND P4, PT, R3, 0x1e8, PT ;  /* 0x000001e80300780c */ /* 0x000fe40003f84270 */
[C---:B------:R-:W-:Y:S01]  /*196e0*/  ISETP.GT.AND P2, PT, R0.reuse, 0x8, P0 ;  /* 0x000000080000780c */ /* 0x040fe20000744270 */
[----:B------:R-:W-:Y:S01]  /*196f0*/  @P5 STG.E.U16 desc[UR52][R4.64+0x3c2], R137 ;  /* 0x0003c28904005986 */ /* 0x000fe2000c101534 */
[----:B------:R-:W-:Y:S01]  /*19700*/  ISETP.GT.AND P5, PT, R0, RZ, P4 ;  /* 0x000000ff0000720c */ /* 0x000fe200027a4270 */
[-C--:B------:R-:W-:Y:S01]  /*19710*/  FMUL R138, R138, R2.reuse ;  /* 0x000000028a8a7220 */ /* 0x080fe20000400000 */
[-C--:B------:R-:W-:Y:S01]  /*19720*/  FMUL R139, R139, R2.reuse ;  /* 0x000000028b8b7220 */ /* 0x080fe20000400000 */
[----:B------:R-:W-:Y:S01]  /*19730*/  FMUL R140, R140, R2 ;  /* 0x000000028c8c7220 */ /* 0x000fe20000400000 */
[----:B------:R-:W-:Y:S02]  /*19740*/  ISETP.GT.AND P0, PT, R3, 0x1e9, PT ;  /* 0x000001e90300780c */ /* 0x000fe40003f04270 */
[----:B------:R-:W-:-:S02]  /*19750*/  F2FP.BF16.F32.PACK_AB R138, RZ, R138 ;  /* 0x0000008aff8a723e */ /* 0x000fc400000010ff */
[----:B------:R-:W-:Y:S02]  /*19760*/  F2FP.BF16.F32.PACK_AB R139, RZ, R139 ;  /* 0x0000008bff8b723e */ /* 0x000fe400000010ff */
[----:B------:R-:W-:Y:S02]  /*19770*/  F2FP.BF16.F32.PACK_AB R140, RZ, R140 ;  /* 0x0000008cff8c723e */ /* 0x000fe400000010ff */
[C---:B------:R-:W-:Y:S01]  /*19780*/  ISETP.GT.AND P3, PT, R0.reuse, RZ, P0 ;  /* 0x000000ff0000720c */ /* 0x040fe20000764270 */
[----:B------:R-:W-:Y:S01]  /*19790*/  @P1 STG.E.U16 desc[UR52][R6.64+0x3c0], R138 ;  /* 0x0003c08a06001986 */ /* 0x000fe2000c101534 */
[-C--:B------:R-:W-:Y:S01]  /*197a0*/  FMUL R141, R141, R2.reuse ;  /* 0x000000028d8d7220 */ /* 0x080fe20000400000 */
[----:B------:R-:W-:Y:S02]  /*197b0*/  ISETP.GT.AND P4, PT, R0, 0x8, P4 ;  /* 0x000000080000780c */ /* 0x000fe40002784270 */
[----:B------:R-:W-:Y:S01]  /*197c0*/  @P2 STG.E.U16 desc[UR52][R6.64+0x3c2], R139 ;  /* 0x0003c28b06002986 */ /* 0x000fe2000c101534 */
[----:B------:R-:W-:-:S03]  /*197d0*/  FMUL R142, R142, R2 ;  /* 0x000000028e8e7220 */ /* 0x000fc60000400000 */
[----:B------:R-:W-:Y:S01]  /*197e0*/  @P5 STG.E.U16 desc[UR52][R4.64+0x3d0], R140 ;  /* 0x0003d08c04005986 */ /* 0x000fe2000c101534 */
[C---:B------:R-:W-:Y:S01]  /*197f0*/  ISETP.GT.AND P5, PT, R0.reuse, 0x8, P0 ;  /* 0x000000080000780c */ /* 0x040fe200007a4270 */
[----:B------:R-:W-:Y:S01]  /*19800*/  FMUL R143, R143, R2 ;  /* 0x000000028f8f7220 */ /* 0x000fe20000400000 */
[----:B------:R-:W-:Y:S02]  /*19810*/  F2FP.BF16.F32.PACK_AB R141, RZ, R141 ;  /* 0x0000008dff8d723e */ /* 0x000fe400000010ff */
[----:B------:R-:W-:Y:S02]  /*19820*/  F2FP.BF16.F32.PACK_AB R142, RZ, R142 ;  /* 0x0000008eff8e723e */ /* 0x000fe400000010ff */
[----:B------:R-:W-:Y:S01]  /*19830*/  F2FP.BF16.F32.PACK_AB R143, RZ, R143 ;  /* 0x0000008fff8f723e */ /* 0x000fe200000010ff */
[----:B------:R-:W-:Y:S01]  /*19840*/  @P3 STG.E.U16 desc[UR52][R4.64+0x3d2], R141 ;  /* 0x0003d28d04003986 */ /* 0x000fe2000c101534 */
[C---:B------:R-:W-:Y:S02]  /*19850*/  ISETP.GT.AND P3, PT, R3.reuse, 0x1f0, PT ;  /* 0x000001f00300780c */ /* 0x040fe40003f64270 */
[----:B------:R-:W-:Y:S01]  /*19860*/  ISETP.GT.AND P0, PT, R3, 0x1f1, PT ;  /* 0x000001f10300780c */ /* 0x000fe20003f04270 */
[----:B------:R-:W-:Y:S01]  /*19870*/  @P4 STG.E.U16 desc[UR52][R6.64+0x3d0], R142 ;  /* 0x0003d08e06004986 */ /* 0x000fe2000c101534 */
[----:B------:R-:W-:-:S03]  /*19880*/  ISETP.GT.AND P4, PT, R0, RZ, P3 ;  /* 0x000000ff0000720c */ /* 0x000fc60001f84270 */
[----:B------:R-:W-:Y:S01]  /*19890*/  @P5 STG.E.U16 desc[UR52][R6.64+0x3d2], R143 ;  /* 0x0003d28f06005986 */ /* 0x000fe2000c101534 */
[----:B------:R-:W-:Y:S01]  /*198a0*/  ISETP.GT.AND P5, PT, R0, RZ, P0 ;  /* 0x000000ff0000720c */ /* 0x000fe200007a4270 */
[-C--:B------:R-:W-:Y:S01]  /*198b0*/  FMUL R144, R144, R2.reuse ;  /* 0x0000000290907220 */ /* 0x080fe20000400000 */
[----:B----4-:R-:W-:Y:S01]  /*198c0*/  FMUL R145, R145, R2 ;  /* 0x0000000291917220 */ /* 0x010fe20000400000 */
[----:B------:R-:W-:-:S03]  /*198d0*/  ISETP.GT.AND P2, PT, R3, 0x1f8, PT ;  /* 0x000001f80300780c */ /* 0x000fc60003f44270 */
[----:B------:R-:W-:Y:S02]  /*198e0*/  F2FP.BF16.F32.PACK_AB R144, RZ, R144 ;  /* 0x00000090ff90723e */ /* 0x000fe400000010ff */
[----:B------:R-:W-:Y:S02]  /*198f0*/  F2FP.BF16.F32.PACK_AB R145, RZ, R145 ;  /* 0x00000091ff91723e */ /* 0x000fe400000010ff */
[----:B------:R-:W-:Y:S01]  /*19900*/  ISETP.GT.AND P1, PT, R3, 0x1f9, PT ;  /* 0x000001f90300780c */ /* 0x000fe20003f24270 */
[----:B------:R-:W-:Y:S01]  /*19910*/  @P4 STG.E.U16 desc[UR52][R4.64+0x3e0], R144 ;  /* 0x0003e09004004986 */ /* 0x000fe2000c101534 */
[C---:B------:R-:W-:Y:S02]  /*19920*/  ISETP.GT.AND P3, PT, R0.reuse, 0x8, P3 ;  /* 0x000000080000780c */ /* 0x040fe40001f64270 */
[C---:B------:R-:W-:Y:S01]  /*19930*/  ISETP.GT.AND P0, PT, R0.reuse, 0x8, P0 ;  /* 0x000000080000780c */ /* 0x040fe20000704270 */
[----:B------:R-:W-:Y:S01]  /*19940*/  @P5 STG.E.U16 desc[UR52][R4.64+0x3e2], R145 ;  /* 0x0003e29104005986 */ /* 0x000fe2000c101534 */
[----:B------:R-:W-:Y:S01]  /*19950*/  ISETP.GT.AND P5, PT, R0, RZ, P2 ;  /* 0x000000ff0000720c */ /* 0x000fe200017a4270 */
[-C--:B--2---:R-:W-:Y:S01]  /*19960*/  FMUL R146, R146, R2.reuse ;  /* 0x0000000292927220 */ /* 0x084fe20000400000 */
[C---:B------:R-:W-:Y:S01]  /*19970*/  ISETP.GT.AND P4, PT, R0.reuse, RZ, P1 ;  /* 0x000000ff0000720c */ /* 0x040fe20000f84270 */
[-C--:B---3--:R-:W-:Y:S01]  /*19980*/  FMUL R147, R147, R2.reuse ;  /* 0x0000000293937220 */ /* 0x088fe20000400000 */
[----:B------:R-:W-:Y:S01]  /*19990*/  ISETP.GT.AND P2, PT, R0, 0x8, P2 ;  /* 0x000000080000780c */ /* 0x000fe20001744270 */
[-C--:B------:R-:W-:Y:S01]  /*199a0*/  FMUL R148, R148, R2.reuse ;  /* 0x0000000294947220 */ /* 0x080fe20000400000 */
[----:B------:R-:W-:Y:S01]  /*199b0*/  FMUL R149, R149, R2 ;  /* 0x0000000295957220 */ /* 0x000fe20000400000 */
[----:B------:R-:W-:-:S02]  /*199c0*/  F2FP.BF16.F32.PACK_AB R146, RZ, R146 ;  /* 0x00000092ff92723e */ /* 0x000fc400000010ff */
[----:B------:R-:W-:Y:S02]  /*199d0*/  F2FP.BF16.F32.PACK_AB R147, RZ, R147 ;  /* 0x00000093ff93723e */ /* 0x000fe400000010ff */
[----:B------:R-:W-:Y:S02]  /*199e0*/  ISETP.GT.AND P1, PT, R0, 0x8, P1 ;  /* 0x000000080000780c */ /* 0x000fe40000f24270 */
[----:B------:R-:W-:Y:S01]  /*199f0*/  F2FP.BF16.F32.PACK_AB R148, RZ, R148 ;  /* 0x00000094ff94723e */ /* 0x000fe200000010ff */
[-C--:B------:R-:W-:Y:S01]  /*19a00*/  FMUL R150, R150, R2.reuse ;  /* 0x0000000296967220 */ /* 0x080fe20000400000 */
[----:B------:R-:W-:Y:S01]  /*19a10*/  F2FP.BF16.F32.PACK_AB R149, RZ, R149 ;  /* 0x00000095ff95723e */ /* 0x000fe200000010ff */
[----:B------:R-:W-:Y:S01]  /*19a20*/  FMUL R151, R151, R2 ;  /* 0x0000000297977220 */ /* 0x000fe20000400000 */
[----:B------:R-:W-:Y:S04]  /*19a30*/  @P3 STG.E.U16 desc[UR52][R6.64+0x3e0], R146 ;  /* 0x0003e09206003986 */ /* 0x000fe8000c101534 */
[----:B------:R-:W-:Y:S01]  /*19a40*/  @P0 STG.E.U16 desc[UR52][R6.64+0x3e2], R147 ;  /* 0x0003e29306000986 */ /* 0x000fe2000c101534 */
[----:B------:R-:W-:-:S03]  /*19a50*/  F2FP.BF16.F32.PACK_AB R150, RZ, R150 ;  /* 0x00000096ff96723e */ /* 0x000fc600000010ff */
[----:B------:R-:W-:Y:S01]  /*19a60*/  @P5 STG.E.U16 desc[UR52][R4.64+0x3f0], R148 ;  /* 0x0003f09404005986 */ /* 0x000fe2000c101534 */
[----:B------:R-:W-:-:S03]  /*19a70*/  F2FP.BF16.F32.PACK_AB R151, RZ, R151 ;  /* 0x00000097ff97723e */ /* 0x000fc600000010ff */
[----:B------:R1:W-:Y:S02]  /*19a80*/  @P4 STG.E.U16 desc[UR52][R4.64+0x3f2], R149 ;  /* 0x0003f29504004986 */ /* 0x0003e4000c101534 */
[----:B-1----:R-:W-:Y:S01]  /*19a90*/  @P2 MOV R4, R6 ;  /* 0x0000000600042202 */ /* 0x002fe20000000f00 */
[----:B------:R-:W-:-:S05]  /*19aa0*/  @P2 IMAD.MOV.U32 R5, RZ, RZ, R7 ;  /* 0x000000ffff052224 */ /* 0x000fca00078e0007 */
[----:B------:R0:W-:Y:S04]  /*19ab0*/  @P2 STG.E.U16 desc[UR52][R4.64+0x3f0], R150 ;  /* 0x0003f09604002986 */ /* 0x0001e8000c101534 */
[----:B------:R0:W-:Y:S02]  /*19ac0*/  @P1 STG.E.U16 desc[UR52][R6.64+0x3f2], R151 ;  /* 0x0003f29706001986 */ /* 0x0001e4000c101534 */
.L_x_546:
[----:B------:R-:W-:Y:S05]  /*19ad0*/  BSYNC B0 ;  /* 0x0000000000007941 */ /* 0x000fea0003800000 */
.L_x_36:
[----:B------:R-:W2:Y:S01]  /*19ae0*/  LDL.LU R28, [R1+0x200] ;  /* 0x00020000011c7983 */ /* 0x000ea20000300800 */
[----:B---3--:R-:W-:Y:S01]  /*19af0*/  IMAD.U32 R0, RZ, RZ, UR50 ;  /* 0x00000032ff007e24 */ /* 0x008fe2000f8e00ff */
[----:B------:R-:W-:Y:S02]  /*19b00*/  ULDC.64 UR4, c[0x0][0x650] ;  /* 0x0001940000047ab9 */ /* 0x000fe40000000a00 */
[----:B------:R-:W3:Y:S01]  /*19b10*/  LDL.LU R25, [R1+0x204] ;  /* 0x0002040001197983 */ /* 0x000ee20000300800 */
[----:B0-----:R-:W-:Y:S01]  /*19b20*/  IMAD.U32 R3, RZ, RZ, UR50 ;  /* 0x00000032ff037e24 */ /* 0x001fe2000f8e00ff */
[----:B------:R-:W-:Y:S01]  /*19b30*/  MOV R18, 0xffffffff ;  /* 0xffffffff00127802 */ /* 0x000fe20000000f00 */
[----:B------:R-:W-:Y:S02]  /*19b40*/  IMAD.U32 R4, RZ, RZ, UR48 ;  /* 0x00000030ff047e24 */ /* 0x000fe4000f8e00ff */
[----:B------:R-:W-:Y:S02]  /*19b50*/  IMAD.MOV.U32 R19, RZ, RZ, -0x1 ;  /* 0xffffffffff137424 */ /* 0x000fe400078e00ff */
[----:B------:R0:W-:Y:S01]  /*19b60*/  SYNCS.ARRIVE.TRANS64.A1T0 RZ, [R4+UR43], RZ ;  /* 0x000000ff04ff79a7 */ /* 0x0001e2000810002b */
[----:B------:R-:W-:Y:S01]  /*19b70*/  IMAD.MOV.U32 R17, RZ, RZ, -0x1 ;  /* 0xffffffffff117424 */ /* 0x000fe200078e00ff */
[----:B---3--:R-:W-:Y:S01]  /*19b80*/  LEA R25, P0, R0, R25, 0x1 ;  /* 0x0000001900197211 */ /* 0x008fe200078008ff */
[----:B------:R-:W-:-:S04]  /*19b90*/  IMAD.U32 R0, RZ, RZ, UR39 ;  /* 0x00000027ff007e24 */ /* 0x000fc8000f8e00ff */
[----:B------:R0:W-:Y:S01]  /*19ba0*/  STL [R1+0x204], R25 ;  /* 0x0002041901007387 */ /* 0x0001e20000100800 */
[--C-:B--2---:R-:W-:Y:S02]  /*19bb0*/  LEA.HI.X R28, R3, R28, R0.reuse, 0x1, P0 ;  /* 0x0000001c031c7211 */ /* 0x104fe400000f0c00 */
[----:B------:R-:W-:Y:S02]  /*19bc0*/  ISETP.GE.U32.AND P0, PT, R25, UR4, PT ;  /* 0x0000000419007c0c */ /* 0x000fe4000bf06070 */
[----:B------:R-:W-:Y:S01]  /*19bd0*/  PRMT R0, RZ, 0x7610, R0 ;  /* 0x00007610ff007816 */ /* 0x000fe20000000000 */
[----:B------:R0:W-:Y:S01]  /*19be0*/  STL [R1+0x200], R28 ;  /* 0x0002001c01007387 */ /* 0x0001e20000100800 */
[----:B------:R-:W-:-:S13]  /*19bf0*/  ISETP.GE.U32.AND.EX P0, PT, R28, UR5, PT, P0 ;  /* 0x000000051c007c0c */ /* 0x000fda000bf06100 */
[----:B0-----:R-:W-:Y:S05]  /*19c00*/  @P0 BRA `(.L_x_547) ;  /* 0x0000000400700947 */ /* 0x001fea0003800000 */
[----:B------:R-:W0:Y:S01]  /*19c10*/  S2R R18, SR_CTAID.X ;  /* 0x0000000000127919 */ /* 0x000e220000002500 */
[----:B------:R-:W2:Y:S01]  /*19c20*/  LDC.64 R10, c[0x0][0x628] ;  /* 0x00018a00ff0a7b82 */ /* 0x000ea20000000a00 */
[----:B------:R-:W-:Y:S01]  /*19c30*/  ULDC UR4, c[0x0][0x150] ;  /* 0x0000540000047ab9 */ /* 0x000fe20000000800 */
[----:B-1--4-:R-:W-:Y:S01]  /*19c40*/  IMAD.MOV.U32 R8, RZ, RZ, R25 ;  /* 0x000000ffff087224 */ /* 0x012fe200078e0019 */
[----:B------:R-:W1:Y:S01]  /*19c50*/  S2R R20, SR_CTAID.Y ;  /* 0x0000000000147919 */ /* 0x000e620000002600 */
[----:B------:R-:W-:-:S04]  /*19c60*/  IMAD.MOV.U32 R9, RZ, RZ, R28 ;  /* 0x000000ffff097224 */ /* 0x000fc800078e001c */
[----:B------:R-:W3:Y:S08]  /*19c70*/  LDC R21, c[0x0][0x144] ;  /* 0x00005100ff157b82 */ /* 0x000ef00000000800 */
[----:B-----5:R-:W4:Y:S08]  /*19c80*/  LDC R12, c[0x0][0x630] ;  /* 0x00018c00ff0c7b82 */ /* 0x020f300000000800 */
[----:B------:R-:W1:Y:S01]  /*19c90*/  LDC.64 R14, c[0x0][0x620] ;  /* 0x00018800ff0e7b82 */ /* 0x000e620000000a00 */
[----:B--2---:R-:W-:-:S04]  /*19ca0*/  ISETP.NE.U32.AND P0, PT, R10, RZ, PT ;  /* 0x000000ff0a00720c */ /* 0x004fc80003f05070 */
[----:B------:R-:W-:Y:S02]  /*19cb0*/  ISETP.NE.AND.EX P0, PT, R11, RZ, PT, P0 ;  /* 0x000000ff0b00720c */ /* 0x000fe40003f05300 */
[----:B0-----:R-:W-:-:S05]  /*19cc0*/  I2FP.F32.U32 R0, R18 ;  /* 0x0000001200007245 */ /* 0x001fca0000201000 */
[----:B------:R-:W-:-:S04]  /*19cd0*/  FMUL R0, R0, UR4 ;  /* 0x0000000400007c20 */ /* 0x000fc80008400000 */
[----:B------:R0:W2:Y:S02]  /*19ce0*/  F2I.U32.TRUNC.NTZ R19, R0 ;  /* 0x0000000000137305 */ /* 0x0000a4000020f000 */
[----:B---34-:R-:W-:Y:S05]  /*19cf0*/  @!P0 BRA `(.L_x_548) ;  /* 0x0000000000288947 */ /* 0x018fea0003800000 */
[----:B0-----:R-:W0:Y:S02]  /*19d00*/  LDC R0, c[0x0][0x634] ;  /* 0x00018d00ff007b82 */ /* 0x001e240000000800 */
[----:B0-----:R-:W-:-:S05]  /*19d10*/  IADD3 R3, P0, R25, R0, RZ ;  /* 0x0000000019037210 */ /* 0x001fca0007f1e0ff */
[----:B------:R-:W-:-:S04]  /*19d20*/  IMAD.X R13, RZ, RZ, R28, P0 ;  /* 0x000000ffff0d7224 */ /* 0x000fc800000e061c */
[----:B------:R-:W-:-:S04]  /*19d30*/  IMAD.WIDE.U32 R4, R13, R10, RZ ;  /* 0x0000000a0d047225 */ /* 0x000fc800078e00ff */
[----:B------:R-:W-:-:S04]  /*19d40*/  IMAD.WIDE.U32 R6, P0, R3, R11, R4 ;  /* 0x0000000b03067225 */ /* 0x000fc80007800004 */
[----:B------:R-:W-:Y:S01]  /*19d50*/  IMAD.WIDE.U32 R4, R3, R10, RZ ;  /* 0x0000000a03047225 */ /* 0x000fe200078e00ff */
[----:B------:R-:W-:-:S03]  /*19d60*/  IADD3.X R9, RZ, RZ, RZ, P0, !PT ;  /* 0x000000ffff097210 */ /* 0x000fc600007fe4ff */
[----:B------:R-:W-:Y:S01]  /*19d70*/  IMAD.MOV.U32 R8, RZ, RZ, R7 ;  /* 0x000000ffff087224 */ /* 0x000fe200078e0007 */
[----:B------:R-:W-:-:S05]  /*19d80*/  IADD3 RZ, P0, R5, R6, RZ ;  /* 0x0000000605ff7210 */ /* 0x000fca0007f1e0ff */
[----:B------:R-:W-:-:S08]  /*19d90*/  IMAD.WIDE.U32.X R8, R13, R11, R8, P0 ;  /* 0x0000000b0d087225 */ /* 0x000fd000000e0408 */
.L_x_548:
[-CC-:B------:R-:W-:Y:S01]  /*19da0*/  SHF.R.U64 R17, R8, R12.reuse, R9.reuse ;  /* 0x0000000c08117219 */ /* 0x180fe20000001209 */
[----:B------:R-:W3:Y:S01]  /*19db0*/  LDC.64 R26, c[0x0][0x640] ;  /* 0x00019000ff1a7b82 */ /* 0x000ee20000000a00 */
[----:B0-----:R-:W-:Y:S01]  /*19dc0*/  SHF.R.U32.HI R0, RZ, R12, R9 ;  /* 0x0000000cff007219 */ /* 0x001fe20000011609 */
[----:B------:R-:W-:Y:S01]  /*19dd0*/  IMAD.MOV.U32 R4, RZ, RZ, R25 ;  /* 0x000000ffff047224 */ /* 0x000fe200078e0019 */
[----:B------:R-:W-:Y:S01]  /*19de0*/  IADD3 R3, P0, RZ, -R17, RZ ;  /* 0x80000011ff037210 */ /* 0x000fe20007f1e0ff */
[----:B--2---:R-:W-:Y:S01]  /*19df0*/  IMAD.MOV R19, RZ, RZ, -R19 ;  /* 0x000000ffff137224 */ /* 0x004fe200078e0a13 */
[----:B------:R-:W-:Y:S01]  /*19e00*/  ULDC UR4, c[0x0][0x154] ;  /* 0x0000550000047ab9 */ /* 0x000fe20000000800 */
[----:B------:R-:W-:Y:S02]  /*19e10*/  IMAD.MOV.U32 R7, RZ, RZ, 0x1 ;  /* 0x00000001ff077424 */ /* 0x000fe400078e00ff */
[----:B------:R-:W0:Y:S01]  /*19e20*/  LDC R6, c[0x0][0x618] ;  /* 0x00018600ff067b82 */ /* 0x000e220000000800 */
[----:B------:R-:W-:-:S02]  /*19e30*/  IMAD.X R5, RZ, RZ, ~R0, P0 ;  /* 0x000000ffff057224 */ /* 0x000fc400000e0e00 */
[----:B------:R-:W-:Y:S02]  /*19e40*/  IMAD R21, R21, R19, R18 ;  /* 0x0000001315157224 */ /* 0x000fe400078e0212 */
[-C--:B-1----:R-:W-:Y:S02]  /*19e50*/  IMAD R0, R5, R14.reuse, RZ ;  /* 0x0000000e05007224 */ /* 0x082fe400078e02ff */
[----:B------:R-:W-:Y:S01]  /*19e60*/  IMAD.MOV.U32 R5, RZ, RZ, R28 ;  /* 0x000000ffff057224 */ /* 0x000fe200078e001c */
[----:B------:R-:W1:Y:S01]  /*19e70*/  LDC R8, c[0x0][0x608] ;  /* 0x00018200ff087b82 */ /* 0x000e620000000800 */
[----:B------:R-:W-:-:S04]  /*19e80*/  IMAD.WIDE.U32 R4, R3, R14, R4 ;  /* 0x0000000e03047225 */ /* 0x000fc800078e0004 */
[----:B------:R-:W-:-:S03]  /*19e90*/  IMAD R3, R3, R15, R0 ;  /* 0x0000000f03037224 */ /* 0x000fc600078e0200 */
[----:B------:R-:W2:Y:S01]  /*19ea0*/  LDC R24, c[0x0][0x658] ;  /* 0x00019600ff187b82 */ /* 0x000ea20000000800 */
[----:B------:R-:W-:Y:S02]  /*19eb0*/  I2FP.F32.U32 R0, R20 ;  /* 0x0000001400007245 */ /* 0x000fe40000201000 */
[----:B---3--:R-:W-:Y:S02]  /*19ec0*/  ISETP.NE.U32.AND P0, PT, R26, RZ, PT ;  /* 0x000000ff1a00720c */ /* 0x008fe40003f05070 */
[----:B------:R-:W-:Y:S01]  /*19ed0*/  IADD3 R3, R5, R3, RZ ;  /* 0x0000000305037210 */ /* 0x000fe20007ffe0ff */
[----:B------:R-:W-:Y:S01]  /*19ee0*/  FMUL R0, R0, UR4 ;  /* 0x0000000400007c20 */ /* 0x000fe20008400000 */
[----:B------:R-:W-:Y:S01]  /*19ef0*/  ISETP.NE.AND.EX P0, PT, R27, RZ, PT, P0 ;  /* 0x000000ff1b00720c */ /* 0x000fe20003f05300 */
[----:B------:R-:W3:Y:S01]  /*19f00*/  LDC R15, c[0x0][0x148] ;  /* 0x00005200ff0f7b82 */ /* 0x000ee20000000800 */
[-CC-:B0-----:R-:W-:Y:S01]  /*19f10*/  SHF.R.U64 R12, R4, R6.reuse, R3.reuse ;  /* 0x00000006040c7219 */ /* 0x181fe20000001203 */
[----:B------:R0:W4:Y:S01]  /*19f20*/  F2I.U32.TRUNC.NTZ R13, R0 ;  /* 0x00000000000d7305 */ /* 0x000122000020f000 */
[----:B------:R-:W-:Y:S01]  /*19f30*/  SHF.R.U32.HI R3, RZ, R6, R3 ;  /* 0x00000006ff037219 */ /* 0x000fe20000011603 */
[----:B------:R-:W-:-:S04]  /*19f40*/  IMAD.MOV.U32 R5, RZ, RZ, -0x1 ;  /* 0xffffffffff057424 */ /* 0x000fc800078e00ff */
[----:B------:R-:W0:Y:S01]  /*19f50*/  LDC R19, c[0x0][0x600] ;  /* 0x00018000ff137b82 */ /* 0x000e220000000800 */
[-CC-:B-1----:R-:W-:Y:S02]  /*19f60*/  SHF.R.U64 R10, R12, R8.reuse, R3.reuse ;  /* 0x000000080c0a7219 */ /* 0x182fe40000001203 */
[----:B------:R-:W-:-:S05]  /*19f70*/  SHF.R.U32.HI R3, RZ, R8, R3 ;  /* 0x00000008ff037219 */ /* 0x000fca0000011603 */
[----:B------:R-:W1:Y:S01]  /*19f80*/  LDC R18, c[0x0][0x648] ;  /* 0x00019200ff127b82 */ /* 0x000e620000000800 */
[-C--:B--2---:R-:W-:Y:S02]  /*19f90*/  SHF.L.U32 R4, R5, R24.reuse, RZ ;  /* 0x0000001805047219 */ /* 0x084fe400000006ff */
[-CC-:B------:R-:W-:Y:S02]  /*19fa0*/  SHF.R.U64 R14, R10, R24.reuse, R3.reuse ;  /* 0x000000180a0e7219 */ /* 0x180fe40000001203 */
[----:B------:R-:W-:Y:S02]  /*19fb0*/  SHF.R.U32.HI R5, RZ, R24, R3 ;  /* 0x00000018ff057219 */ /* 0x000fe40000011603 */
[----:B------:R-:W-:Y:S01]  /*19fc0*/  LOP3.LUT R25, RZ, R4, RZ, 0x33, !PT ;  /* 0x00000004ff197212 */ /* 0x000fe200078e33ff */
[----:B------:R-:W2:Y:S01]  /*19fd0*/  LDC R28, c[0x0][0x638] ;  /* 0x00018e00ff1c7b82 */ /* 0x000ea20000000800 */
[----:B------:R-:W-:Y:S01]  /*19fe0*/  SHF.L.U32 R24, R7, R24, RZ ;  /* 0x0000001807187219 */ /* 0x000fe200000006ff */
[----:B------:R-:W-:-:S06]  /*19ff0*/  IMAD.MOV.U32 R4, RZ, RZ, R14 ;  /* 0x000000ffff047224 */ /* 0x000fcc00078e000e */
[----:B------:R-:W0:Y:S01]  /*1a000*/  LDC R29, c[0x0][0x610] ;  /* 0x00018400ff1d7b82 */ /* 0x000e220000000800 */
[----:B----4-:R-:W-:Y:S05]  /*1a010*/  @!P0 BRA `(.L_x_549) ;  /* 0x0000000000288947 */ /* 0x010fea0003800000 */
[----:B------:R-:W4:Y:S02]  /*1a020*/  LDC R3, c[0x0][0x64c] ;  /* 0x00019300ff037b82 */ /* 0x000f240000000800 */
[----:B----4-:R-:W-:-:S05]  /*1a030*/  IADD3 R3, P0, R14, R3, RZ ;  /* 0x000000030e037210 */ /* 0x010fca0007f1e0ff */
[----:B------:R-:W-:-:S04]  /*1a040*/  IMAD.X R11, RZ, RZ, R5, P0 ;  /* 0x000000ffff0b7224 */ /* 0x000fc800000e0605 */
[----:B------:R-:W-:-:S04]  /*1a050*/  IMAD.WIDE.U32 R4, R11, R26, RZ ;  /* 0x0000001a0b047225 */ /* 0x000fc800078e00ff */
[----:B------:R-:W-:-:S04]  /*1a060*/  IMAD.WIDE.U32 R6, P0, R3, R27, R4 ;  /* 0x0000001b03067225 */ /* 0x000fc80007800004 */
[----:B------:R-:W-:Y:S01]  /*1a070*/  IMAD.WIDE.U32 R4, R3, R26, RZ ;  /* 0x0000001a03047225 */ /* 0x000fe200078e00ff */
[----:B------:R-:W-:-:S03]  /*1a080*/  MOV R8, R7 ;  /* 0x0000000700087202 */ /* 0x000fc60000000f00 */
[----:B------:R-:W-:Y:S01]  /*1a090*/  IMAD.X R9, RZ, RZ, RZ, P0 ;  /* 0x000000ffff097224 */ /* 0x000fe200000e06ff */
[----:B------:R-:W-:-:S05]  /*1a0a0*/  IADD3 RZ, P0, R5, R6, RZ ;  /* 0x0000000605ff7210 */ /* 0x000fca0007f1e0ff */
[----:B------:R-:W-:-:S08]  /*1a0b0*/  IMAD.WIDE.U32.X R4, R11, R27, R8, P0 ;  /* 0x0000001b0b047225 */ /* 0x000fd000000e0408 */
.L_x_549:
[----:B------:R-:W4:Y:S01]  /*1a0c0*/  LDC R3, c[0x0][0x65c] ;  /* 0x00019700ff037b82 */ /* 0x000f220000000800 */
[----:B01----:R-:W-:Y:S01]  /*1a0d0*/  SHF.R.U64 R0, R4, R18, R5 ;  /* 0x0000001204007219 */ /* 0x003fe20000001205 */
[----:B------:R-:W-:Y:S01]  /*1a0e0*/  VIADD R7, R19, 0xffffffff ;  /* 0xffffffff13077836 */ /* 0x000fe20000000000 */
[----:B------:R-:W-:Y:S01]  /*1a0f0*/  LOP3.LUT R5, R10, R25, RZ, 0xc0, !PT ;  /* 0x000000190a057212 */ /* 0x000fe200078ec0ff */
[----:B------:R-:W-:Y:S02]  /*1a100*/  IMAD.MOV R13, RZ, RZ, -R13 ;  /* 0x000000ffff0d7224 */ /* 0x000fe400078e0a0d */
[----:B------:R-:W-:Y:S02]  /*1a110*/  IMAD.MOV.U32 R4, RZ, RZ, 0x1 ;  /* 0x00000001ff047424 */ /* 0x000fe400078e00ff */
[----:B------:R-:W-:Y:S01]  /*1a120*/  IMAD R18, R24, R0, R5 ;  /* 0x0000000018127224 */ /* 0x000fe200078e0205 */
[----:B------:R-:W-:Y:S02]  /*1a130*/  LOP3.LUT R5, R12, R7, RZ, 0xc0, !PT ;  /* 0x000000070c057212 */ /* 0x000fe400078ec0ff */
[----:B----4-:R-:W-:Y:S01]  /*1a140*/  ISETP.NE.AND P0, PT, R3, 0x1, PT ;  /* 0x000000010300780c */ /* 0x010fe20003f05270 */
[----:B------:R-:W-:-:S04]  /*1a150*/  IMAD.MOV R3, RZ, RZ, -R0 ;  /* 0x000000ffff037224 */ /* 0x000fc800078e0a00 */
[----:B--2---:R-:W-:-:S04]  /*1a160*/  IMAD R0, R3, R28, R14 ;  /* 0x0000001c03007224 */ /* 0x004fc800078e020e */
[----:B------:R-:W-:Y:S01]  /*1a170*/  IMAD R3, R0, R19, R5 ;  /* 0x0000001300037224 */ /* 0x000fe200078e0205 */
[----:B------:R-:W-:-:S03]  /*1a180*/  PRMT R0, R4, 0x7610, R0 ;  /* 0x0000761004007816 */ /* 0x000fc60000000000 */
[----:B---3--:R-:W-:-:S04]  /*1a190*/  @P0 IMAD R21, R15, R13, R20 ;  /* 0x0000000d0f150224 */ /* 0x008fc800078e0214 */
[----:B------:R-:W-:-:S05]  /*1a1a0*/  IMAD R18, R18, R29, R21 ;  /* 0x0000001d12127224 */ /* 0x000fca00078e0215 */
[----:B------:R-:W-:Y:S02]  /*1a1b0*/  SEL R19, R3, R18, !P0 ;  /* 0x0000001203137207 */ /* 0x000fe40004000000 */
[----:B------:R-:W-:-:S07]  /*1a1c0*/  SEL R18, R18, R3, !P0 ;  /* 0x0000000312127207 */ /* 0x000fce0004000000 */
.L_x_547:
[----:B------:R-:W-:Y:S01]  /*1a1d0*/  LOP3.LUT P0, RZ, R0, 0xff, RZ, 0xc0, !PT ;  /* 0x000000ff00ff7812 */ /* 0x000fe2000780c0ff */
[----:B------:R-:W-:-:S12]  /*1a1e0*/  ULOP3.LUT UR46, UR46, 0x1, URZ, 0x3c, !UPT ;  /* 0x000000012e2e7892 */ /* 0x000fd8000f8e3c3f */
[----:B------:R-:W-:Y:S05]  /*1a1f0*/  @P0 BRA `(.L_x_550) ;  /* 0xfffffe7400480947 */ /* 0x000fea000383ffff */
[----:B------:R-:W-:Y:S05]  /*1a200*/  EXIT ;  /* 0x000000000000794d */ /* 0x000fea0003800000 */
.L_x_17:
[----:B------:R-:W-:-:S08]  /*1a210*/  ISETP.NE.AND P0, PT, RZ, UR4, PT ;  /* 0x00000004ff007c0c */ /* 0x000fd0000bf05270 */
[----:B01---5:R-:W0:-:S00]  /*1a220*/  USETMAXREG.DEALLOC.CTAPOOL 0x18 ;  /* 0x00000018000079c8 */ /* 0x023e0000080e0500 */
[----:B------:R-:W-:Y:S05]  /*1a230*/  @P0 EXIT ;  /* 0x000000000000094d */ /* 0x000fea0003800000 */
[----:B0-----:R-:W-:Y:S01]  /*1a240*/  LOP3.LUT P0, RZ, R0, 0xff, RZ, 0xc0, !PT ;  /* 0x000000ff00ff7812 */ /* 0x001fe2000780c0ff */
[----:B------:R-:W-:Y:S01]  /*1a250*/  IMAD.MOV.U32 R0, RZ, RZ, 0x1 ;  /* 0x00000001ff007424 */ /* 0x000fe200078e00ff */
[----:B------:R-:W-:-:S11]  /*1a260*/  MOV R6, RZ ;  /* 0x000000ff00067202 */ /* 0x000fd60000000f00 */
[----:B------:R-:W-:Y:S05]  /*1a270*/  @!P0 BRA `(.L_x_551) ;  /* 0x0000000c00448947 */ /* 0x000fea0003800000 */
[----:B------:R-:W0:Y:S01]  /*1a280*/  S2R R9, SR_CgaCtaId ;  /* 0x0000000000097919 */ /* 0x000e220000008800 */
[----:B------:R-:W-:Y:S01]  /*1a290*/  LOP3.LUT P0, RZ, R3, 0x1f, RZ, 0xc0, !PT ;  /* 0x0000001f03ff7812 */ /* 0x000fe2000780c0ff */
[----:B------:R-:W-:Y:S01]  /*1a2a0*/  ULDC UR5, c[0x0][0x658] ;  /* 0x0001960000057ab9 */ /* 0x000fe20000000800 */
[----:B------:R-:W-:Y:S01]  /*1a2b0*/  UMOV UR6, 0xffffffff ;  /* 0xffffffff00067882 */ /* 0x000fe20000000000 */
[----:B------:R-:W-:Y:S01]  /*1a2c0*/  BSSY B0, `(.L_x_551) ;  /* 0x00000cc000007945 */ /* 0x000fe20003800000 */
[----:B------:R-:W-:Y:S01]  /*1a2d0*/  USHF.L.U32 UR6, UR6, UR5, URZ ;  /* 0x0000000506067299 */ /* 0x000fe2000800063f */
[C---:B------:R-:W-:Y:S01]  /*1a2e0*/  ISETP.NE.AND P2, PT, R4.reuse, RZ, PT ;  /* 0x000000ff0400720c */ /* 0x040fe20003f45270 */
[----:B------:R-:W-:Y:S01]  /*1a2f0*/  IMAD.MOV.U32 R8, RZ, RZ, 0x1 ;  /* 0x00000001ff087424 */ /* 0x000fe200078e00ff */
[----:B------:R-:W-:Y:S01]  /*1a300*/  ISETP.NE.OR P0, PT, R4, RZ, !P0 ;  /* 0x000000ff0400720c */ /* 0x000fe20004705670 */
[----:B------:R-:W-:Y:S01]  /*1a310*/  IMAD.MOV.U32 R0, RZ, RZ, 0x1 ;  /* 0x00000001ff007424 */ /* 0x000fe200078e00ff */
[----:B------:R-:W-:Y:S01]  /*1a320*/  ULDC UR4, c[0x0][0x600] ;  /* 0x0001800000047ab9 */ /* 0x000fe20000000800 */
[----:B------:R-:W-:Y:S01]  /*1a330*/  IMAD.MOV.U32 R6, RZ, RZ, RZ ;  /* 0x000000ffff067224 */ /* 0x000fe200078e00ff */
[----:B------:R-:W-:Y:S01]  /*1a340*/  UMOV UR7, 0x1 ;  /* 0x0000000100077882 */ /* 0x000fe20000000000 */
[----:B------:R-:W-:-:S02]  /*1a350*/  UIADD3 UR19, UR38, 0x1, URZ ;  /* 0x0000000126137890 */ /* 0x000fc4000fffe03f */
[----:B------:R-:W-:Y:S02]  /*1a360*/  ULOP3.LUT UR22, UR37, 0x2, URZ, 0xfc, !UPT ;  /* 0x0000000225167892 */ /* 0x000fe4000f8efc3f */
[----:B------:R-:W-:Y:S02]  /*1a370*/  UIADD3 UR4, UR4, -0x1, URZ ;  /* 0xffffffff04047890 */ /* 0x000fe4000fffe03f */
[----:B------:R-:W-:Y:S02]  /*1a380*/  USHF.L.U32 UR17, UR7, UR5, URZ ;  /* 0x0000000507117299 */ /* 0x000fe4000800063f */
[----:B------:R-:W-:Y:S01]  /*1a390*/  ULOP3.LUT UR16, URZ, UR6, URZ, 0x33, !UPT ;  /* 0x000000063f107292 */ /* 0x000fe2000f8e333f */
[----:B------:R-:W-:Y:S01]  /*1a3a0*/  ULDC.64 UR20, c[0x0][0x198] ;  /* 0x0000660000147ab9 */ /* 0x000fe20000000a00 */
[C---:B0-----:R-:W-:Y:S02]  /*1a3b0*/  IMAD.SHL.U32 R13, R9.reuse, 0x100, RZ ;  /* 0x00000100090d7824 */ /* 0x041fe400078e00ff */
[----:B------:R-:W-:-:S03]  /*1a3c0*/  IMAD.SHL.U32 R9, R9, 0x4000, RZ ;  /* 0x0000400009097824 */ /* 0x000fc600078e00ff */
[----:B------:R-:W-:Y:S02]  /*1a3d0*/  LOP3.LUT R13, R13, 0x100, RZ, 0xc0, !PT ;  /* 0x000001000d0d7812 */ /* 0x000fe400078ec0ff */
[----:B------:R-:W-:-:S07]  /*1a3e0*/  LOP3.LUT R9, R9, 0x4000, RZ, 0xc0, !PT ;  /* 0x0000400009097812 */ /* 0x000fce00078ec0ff */
.L_x_563:
[----:B------:R-:W-:-:S03]  /*1a3f0*/  UMOV UR5, 0xffffffff ;  /* 0xffffffff00057882 */ /* 0x000fc60000000000 */
[----:B------:R-:W-:Y:S05]  /*1a400*/  BRA.DIV UR5, `(.L_x_552) ;  /* 0x0000000e05dc7947 */ /* 0x000fea000b800000 */
[----:B------:R-:W-:-:S13]  /*1a410*/  ELECT P6, URZ, PT ;  /* 0x00000000003f782f */ /* 0x000fda00038c0000 */
.L_x_575:
[----:B------:R-:W0:Y:S01]  /*1a420*/  LDC R2, c[0x0][0x28c] ;  /* 0x0000a300ff027b82 */ /* 0x000e220000000800 */
[----:B------:R-:W-:Y:S01]  /*1a430*/  BSSY B1, `(.L_x_553) ;  /* 0x000003a000017945 */ /* 0x000fe20003800000 */
[----:B0-----:R-:W-:-:S13]  /*1a440*/  ISETP.LT.OR P6, PT, R2, 0x1, !P6 ;  /* 0x000000010200780c */ /* 0x001fda00077c1670 */
[----:B------:R-:W-:Y:S05]  /*1a450*/  @P6 BRA `(.L_x_554) ;  /* 0x0000000000dc6947 */ /* 0x000fea0003800000 */
[----:B------:R-:W-:Y:S01]  /*1a460*/  LEA R19, R19, R13, 0x9 ;  /* 0x0000000d13137211 */ /* 0x000fe200078e48ff */
[----:B------:R-:W-:Y:S02]  /*1a470*/  IMAD.SHL.U32 R18, R18, 0x40, RZ ;  /* 0x0000004012127824 */ /* 0x000fe400078e00ff */
[----:B------:R-:W-:Y:S02]  /*1a480*/  IMAD.MOV.U32 R7, RZ, RZ, RZ ;  /* 0x000000ffff077224 */ /* 0x000fe400078e00ff */
[----:B------:R-:W-:Y:S02]  /*1a490*/  IMAD.U32 R11, RZ, RZ, UR19 ;  /* 0x00000013ff0b7e24 */ /* 0x000fe4000f8e00ff */
[----:B------:R-:W-:Y:S02]  /*1a4a0*/  IMAD.MOV.U32 R2, RZ, RZ, R0 ;  /* 0x000000ffff027224 */ /* 0x000fe400078e0000 */
[----:B------:R-:W-:-:S07]  /*1a4b0*/  IMAD.MOV.U32 R4, RZ, RZ, R6 ;  /* 0x000000ffff047224 */ /* 0x000fce00078e0006 */
.L_x_558:
[----:B------:R-:W0:Y:S01]  /*1a4c0*/  S2R R10, SR_CgaCtaId ;  /* 0x00000000000a7919 */ /* 0x000e220000008800 */
[----:B------:R-:W-:Y:S01]  /*1a4d0*/  MOV R3, 0x400 ;  /* 0x0000040000037802 */ /* 0x000fe20000000f00 */
[----:B------:R-:W1:Y:S03]  /*1a4e0*/  @!P2 LDC R12, c[0x0][0x500] ;  /* 0x00014000ff0cab82 */ /* 0x000e660000000800 */
[----:B0-----:R-:W-:Y:S02]  /*1a4f0*/  LEA R15, R10, R3, 0x18 ;  /* 0x000000030a0f7211 */ /* 0x001fe400078ec0ff */
[----:B------:R-:W-:Y:S02]  /*1a500*/  SHF.L.U32 R10, R2, 0x1f, RZ ;  /* 0x0000001f020a7819 */ /* 0x000fe400000006ff */
[----:B------:R-:W-:-:S04]  /*1a510*/  LEA R3, R4, R15, 0x3 ;  /* 0x0000000f04037211 */ /* 0x000fc800078e18ff */
[----:B------:R-:W0:Y:S02]  /*1a520*/  SYNCS.PHASECHK.TRANS64.TRYWAIT P1, [R3+URZ+0x18], R10 ;  /* 0x0000180a030075a7 */ /* 0x000e24000802017f */
[----:B01----:R-:W-:Y:S05]  /*1a530*/  @!P1 BRA `(.L_x_555) ;  /* 0x0000000c00b09947 */ /* 0x003fea0003800000 */
.L_x_576:
[----:B------:R-:W-:Y:S01]  /*1a540*/  UPRMT UR5, UR22, 0x9910, URZ ;  /* 0x0000991016057896 */ /* 0x000fe2000800003f */
[----:B------:R1:W-:Y:S03]  /*1a550*/  @!P2 SYNCS.ARRIVE.TRANS64 RZ, [R3+URZ], R12 ;  /* 0x0000000c03ffa9a7 */ /* 0x0003e6000800003f */
[----:B------:R-:W-:-:S06]  /*1a560*/  UISETP.NE.AND UP0, UPT, UR5, 0x2, UPT ;  /* 0x000000020500788c */ /* 0x000fcc000bf05270 */
[----:B------:R-:W-:-:S13]  /*1a570*/  PLOP3.LUT P1, PT, PT, PT, UP0, 0x80, 0x0 ;  /* 0x000000000000781c */ /* 0x000fda0003f2f008 */
[----:B-1----:R-:W-:Y:S05]  /*1a580*/  @P1 BRA `(.L_x_556) ;  /* 0x0000000000041947 */ /* 0x002fea0003800000 */
[----:B------:R-:W-:Y:S01]  /*1a590*/  BPT.TRAP 0x1 ;  /* 0x000000040000795c */ /* 0x000fe20000300000 */
.L_x_556:
[----:B------:R-:W-:Y:S05]  /*1a5a0*/  @P0 BRA `(.L_x_557) ;  /* 0x0000000000040947 */ /* 0x000fea0003800000 */
[----:B------:R-:W-:Y:S01]  /*1a5b0*/  BPT.TRAP 0x1 ;  /* 0x000000040000795c */ /* 0x000fe20000300000 */
.L_x_557:
[C---:B------:R-:W-:Y:S01]  /*1a5c0*/  IMAD R5, R4.reuse, 0x8000, R9 ;  /* 0x0000800004057824 */ /* 0x040fe200078e0209 */
[----:B------:R-:W-:Y:S01]  /*1a5d0*/  R2UR UR9, R3 ;  /* 0x00000000030972ca */ /* 0x000fe200000e0000 */
[--C-:B0-----:R-:W-:Y:S01]  /*1a5e0*/  IMAD R10, R4, 0x2000, R15.reuse ;  /* 0x00002000040a7824 */ /* 0x101fe200078e020f */
[----:B------:R-:W-:Y:S01]  /*1a5f0*/  UIADD3 UR6, UP0, UR20, 0xf0, URZ ;  /* 0x000000f014067890 */ /* 0x000fe2000ff1e03f */
[----:B------:R-:W-:Y:S01]  /*1a600*/  IMAD R5, R5, 0x2, R15 ;  /* 0x0000000205057824 */ /* 0x000fe200078e020f */
[----:B------:R-:W-:Y:S01]  /*1a610*/  R2UR UR11, R18 ;  /* 0x00000000120b72ca */ /* 0x000fe200000e0000 */
[----:B------:R-:W-:Y:S01]  /*1a620*/  VIADD R11, R11, 0xffffffff ;  /* 0xffffffff0b0b7836 */ /* 0x000fe20000000000 */
[----:B------:R-:W-:Y:S01]  /*1a630*/  R2UR UR5, R10 ;  /* 0x000000000a0572ca */ /* 0x000fe200000e0000 */
[----:B------:R-:W-:Y:S01]  /*1a640*/  UIADD3 UR24, UP1, UR20, 0x1f0, URZ ;  /* 0x000001f014187890 */ /* 0x000fe2000ff3e03f */
[----:B------:R-:W-:Y:S01]  /*1a650*/  R2UR UR8, R5 ;  /* 0x00000000050872ca */ /* 0x000fe200000e0000 */
[----:B------:R-:W-:Y:S01]  /*1a660*/  UIADD3.X UR7, URZ, UR21, URZ, UP0, !UPT ;  /* 0x000000153f077290 */ /* 0x000fe200087fe43f */
[----:B------:R-:W-:Y:S01]  /*1a670*/  R2UR UR10, R7 ;  /* 0x00000000070a72ca */ /* 0x000fe200000e0000 */
[----:B------:R-:W-:Y:S01]  /*1a680*/  VIADD R4, R4, 0x1 ;  /* 0x0000000104047836 */ /* 0x000fe20000000000 */
[----:B------:R-:W-:Y:S01]  /*1a690*/  R2UR UR12, R17 ;  /* 0x00000000110c72ca */ /* 0x000fe200000e0000 */
[----:B------:R-:W-:Y:S01]  /*1a6a0*/  UIADD3.X UR25, URZ, UR21, URZ, UP1, !UPT ;  /* 0x000000153f197290 */ /* 0x000fe20008ffe43f */
[----:B------:R-:W-:Y:S01]  /*1a6b0*/  R2UR UR18, R19 ;  /* 0x00000000131272ca */ /* 0x000fe200000e0000 */
[----:B------:R-:W-:Y:S01]  /*1a6c0*/  UMOV UR14, 0x0 ;  /* 0x00000000000e7882 */ /* 0x000fe20000000000 */
[----:B------:R-:W-:Y:S01]  /*1a6d0*/  ISETP.GT.AND P3, PT, R11, 0x1, PT ;  /* 0x000000010b00780c */ /* 0x000fe20003f64270 */
[----:B------:R-:W-:Y:S01]  /*1a6e0*/  UMOV UR15, 0x10000000 ;  /* 0x10000000000f7882 */ /* 0x000fe20000000000 */
[C---:B------:R-:W-:Y:S01]  /*1a6f0*/  ISETP.NE.AND P1, PT, R4.reuse, 0x3, PT ;  /* 0x000000030400780c */ /* 0x040fe20003f25270 */
[----:B------:R-:W-:Y:S01]  /*1a700*/  UIADD3 UR5, UR5, 0x100, URZ ;  /* 0x0000010005057890 */ /* 0x000fe2000fffe03f */
[----:B------:R-:W-:Y:S01]  /*1a710*/  IADD3 R7, R7, 0x40, RZ ;  /* 0x0000004007077810 */ /* 0x000fe20007ffe0ff */
[----:B------:R-:W-:Y:S01]  /*1a720*/  UIADD3 UR13, UR8, 0x6100, URZ ;  /* 0x00006100080d7890 */ /* 0x000fe2000fffe03f */
[----:B------:R-:W-:Y:S01]  /*1a730*/  SEL R3, RZ, 0x1, P1 ;  /* 0x00000001ff037807 */ /* 0x000fe20000800000 */
[----:B------:R-:W-:Y:S01]  /*1a740*/  UMOV UR23, 0x30000 ;  /* 0x0003000000177882 */ /* 0x000fe20000000000 */
[----:B------:R-:W-:-:S02]  /*1a750*/  SEL R4, R4, RZ, P1 ;  /* 0x000000ff04047207 */ /* 0x000fc40000800000 */
[----:B------:R-:W-:Y:S01]  /*1a760*/  UMOV UR8, UR5 ;  /* 0x0000000500087c82 */ /* 0x000fe20008000000 */
[----:B------:R-:W-:Y:S01]  /*1a770*/  LOP3.LUT R2, R2, R3, RZ, 0x3c, !PT ;  /* 0x0000000302027212 */ /* 0x000fe200078e3cff */
[----:B------:R0:W-:Y:S02]  /*1a780*/  UTMALDG.3D [UR8], [UR6], desc[UR14] ;  /* 0x00000e08060075b4 */ /* 0x0001e40008011000 */
[----:B0-----:R-:W-:Y:S01]  /*1a790*/  UMOV UR8, UR13 ;  /* 0x0000000d00087c82 */ /* 0x001fe20008000000 */
[----:B------:R-:W-:Y:S02]  /*1a7a0*/  UMOV UR11, UR18 ;  /* 0x00000012000b7c82 */ /* 0x000fe40008000000 */
[----:B------:R0:W-:Y:S02]  /*1a7b0*/  UTMALDG.3D.MULTICAST [UR8], [UR24], UR23, desc[UR14] ;  /* 0x00000e08180073b4 */ /* 0x0001e40008011817 */
[----:B0-----:R-:W-:Y:S05]  /*1a7c0*/  @P3 BRA `(.L_x_558) ;  /* 0xfffffffc003c3947 */ /* 0x001fea000383ffff */
.L_x_554:
[----:B------:R-:W-:Y:S05]  /*1a7d0*/  BSYNC B1 ;  /* 0x0000000000017941 */ /* 0x000fea0003800000 */
.L_x_553:
[----:B------:R-:W2:Y:S01]  /*1a7e0*/  LDL.LU R15, [R1+0x200] ;  /* 0x00020000010f7983 */ /* 0x000ea20000300800 */
[----:B------:R-:W-:Y:S01]  /*1a7f0*/  LOP3.LUT P1, RZ, R8, 0xff, RZ, 0xc0, !PT ;  /* 0x000000ff08ff7812 */ /* 0x000fe2000782c0ff */
[----:B------:R-:W-:Y:S01]  /*1a800*/  VIADD R6, R6, UR38 ;  /* 0x0000002606067c36 */ /* 0x000fe20008000000 */
[----:B------:R-:W-:Y:S01]  /*1a810*/  ULDC.64 UR6, c[0x0][0x650] ;  /* 0x0001940000067ab9 */ /* 0x000fe20000000a00 */
[----:B------:R-:W3:Y:S01]  /*1a820*/  LDL.LU R14, [R1+0x204] ;  /* 0x00020400010e7983 */ /* 0x000ee20000300800 */
[----:B------:R-:W-:Y:S01]  /*1a830*/  UISETP.GE.U32.AND UP0, UPT, UR38, 0x3, UPT ;  /* 0x000000032600788c */ /* 0x000fe2000bf06070 */
[----:B------:R-:W-:Y:S01]  /*1a840*/  BSSY B1, `(.L_x_559) ;  /* 0x0000071000017945 */ /* 0x000fe20003800000 */
[----:B------:R-:W-:Y:S01]  /*1a850*/  IMAD.MOV.U32 R18, RZ, RZ, -0x1 ;  /* 0xffffffffff127424 */ /* 0x000fe200078e00ff */
[----:B------:R-:W-:Y:S01]  /*1a860*/  PRMT R8, RZ, 0x7610, R8 ;  /* 0x00007610ff087816 */ /* 0x000fe20000000008 */
[----:B------:R-:W-:Y:S02]  /*1a870*/  IMAD.MOV.U32 R19, RZ, RZ, -0x1 ;  /* 0xffffffffff137424 */ /* 0x000fe400078e00ff */
[----:B------:R-:W-:Y:S01]  /*1a880*/  PLOP3.LUT P3, PT, PT, PT, UP0, 0x80, 0x0 ;  /* 0x000000000000781c */ /* 0x000fe20003f6f008 */
[----:B------:R-:W-:-:S02]  /*1a890*/  IMAD.MOV.U32 R17, RZ, RZ, -0x1 ;  /* 0xffffffffff117424 */ /* 0x000fc400078e00ff */
[----:B------:R-:W0:Y:S01]  /*1a8a0*/  @P1 S2R R3, SR_CgaCtaId ;  /* 0x0000000000031919 */ /* 0x000e220000008800 */
[----:B------:R-:W-:-:S04]  /*1a8b0*/  @P1 MOV R2, 0x400 ;  /* 0x0000040000021802 */ /* 0x000fc80000000f00 */
[----:B0-----:R-:W-:-:S04]  /*1a8c0*/  @P1 LEA R2, R3, R2, 0x18 ;  /* 0x0000000203021211 */ /* 0x001fc800078ec0ff */
[----:B------:R0:W-:Y:S01]  /*1a8d0*/  @P1 SYNCS.ARRIVE.TRANS64.A1T0 RZ, [R2+URZ+0x68], RZ ;  /* 0x000068ff02ff19a7 */ /* 0x0001e2000810003f */
[----:B------:R-:W-:Y:S01]  /*1a8e0*/  ISETP.GT.U32.AND P1, PT, R6, 0x2, PT ;  /* 0x000000020600780c */ /* 0x000fe20003f24070 */
[----:B0-----:R-:W-:-:S05]  /*1a8f0*/  IMAD.U32 R2, RZ, RZ, UR38 ;  /* 0x00000026ff027e24 */ /* 0x001fca000f8e00ff */
[----:B------:R-:W-:Y:S01]  /*1a900*/  ISETP.LT.U32.AND P1, PT, R2, 0x3, P1 ;  /* 0x000000030200780c */ /* 0x000fe20000f21070 */
[----:B------:R-:W-:-:S05]  /*1a910*/  IMAD.WIDE.U32 R2, R6, -0x55555555, RZ ;  /* 0xaaaaaaab06027825 */ /* 0x000fca00078e00ff */
[----:B------:R-:W-:Y:S02]  /*1a920*/  SHF.R.U32.HI R5, RZ, 0x1, R3 ;  /* 0x00000001ff057819 */ /* 0x000fe40000011603 */
[----:B------:R-:W-:Y:S02]  /*1a930*/  SEL R3, RZ, 0x1, !P1 ;  /* 0x00000001ff037807 */ /* 0x000fe40004800000 */
[----:B------:R-:W-:Y:S01]  /*1a940*/  PRMT R2, RZ, 0x7610, R2 ;  /* 0x00007610ff027816 */ /* 0x000fe20000000002 */
[----:B------:R-:W-:Y:S01]  /*1a950*/  IMAD R6, R5, -0x3, R6 ;  /* 0xfffffffd05067824 */ /* 0x000fe200078e0206 */
[----:B------:R-:W-:-:S04]  /*1a960*/  LOP3.LUT R0, R0, R3, RZ, 0x3c, !PT ;  /* 0x0000000300007212 */ /* 0x000fc800078e3cff */
[----:B------:R-:W-:Y:S02]  /*1a970*/  @P3 LOP3.LUT R0, R0, 0x1, R5, 0x78, !PT ;  /* 0x0000000100003812 */ /* 0x000fe400078e7805 */
[----:B---3--:R-:W-:-:S04]  /*1a980*/  IADD3 R14, P1, R14, UR50, RZ ;  /* 0x000000320e0e7c10 */ /* 0x008fc8000ff3e0ff */
[----:B--2---:R-:W-:Y:S01]  /*1a990*/  IADD3.X R15, R15, UR39, RZ, P1, !PT ;  /* 0x000000270f0f7c10 */ /* 0x004fe20008ffe4ff */
[----:B------:R0:W-:Y:S01]  /*1a9a0*/  STL [R1+0x204], R14 ;  /* 0x0002040e01007387 */ /* 0x0001e20000100800 */
[----:B------:R-:W-:-:S03]  /*1a9b0*/  ISETP.GE.U32.AND P1, PT, R14, UR6, PT ;  /* 0x000000060e007c0c */ /* 0x000fc6000bf26070 */
[----:B------:R0:W-:Y:S01]  /*1a9c0*/  STL [R1+0x200], R15 ;  /* 0x0002000f01007387 */ /* 0x0001e20000100800 */
[----:B------:R-:W-:-:S13]  /*1a9d0*/  ISETP.GE.U32.AND.EX P1, PT, R15, UR7, PT, P1 ;  /* 0x000000070f007c0c */ /* 0x000fda000bf26110 */
[----:B0-----:R-:W-:Y:S05]  /*1a9e0*/  @P1 BRA `(.L_x_560) ;  /* 0x0000000400581947 */ /* 0x001fea0003800000 */
[----:B------:R-:W0:Y:S01]  /*1a9f0*/  S2R R7, SR_CTAID.X ;  /* 0x0000000000077919 */ /* 0x000e220000002500 */
[----:B------:R-:W1:Y:S01]  /*1aa00*/  LDC R16, c[0x0][0x65c] ;  /* 0x00019700ff107b82 */ /* 0x000e620000000800 */
[----:B------:R-:W-:Y:S01]  /*1aa10*/  ULDC UR5, c[0x0][0x150] ;  /* 0x0000540000057ab9 */ /* 0x000fe20000000800 */
[----:B------:R-:W-:Y:S01]  /*1aa20*/  ULDC.64 UR6, c[0x0][0x628] ;  /* 0x00018a0000067ab9 */ /* 0x000fe20000000a00 */
[----:B------:R-:W2:Y:S01]  /*1aa30*/  S2R R5, SR_CTAID.Y ;  /* 0x0000000000057919 */ /* 0x000ea20000002600 */
[----:B------:R-:W-:Y:S01]  /*1aa40*/  ISETP.NE.U32.AND P1, PT, RZ, UR6, PT ;  /* 0x00000006ff007c0c */ /* 0x000fe2000bf25070 */
[----:B------:R-:W-:-:S03]  /*1aa50*/  ULDC UR8, c[0x0][0x630] ;  /* 0x00018c0000087ab9 */ /* 0x000fc60000000800 */
[----:B------:R-:W3:Y:S01]  /*1aa60*/  LDC R4, c[0x0][0x144] ;  /* 0x00005100ff047b82 */ /* 0x000ee20000000800 */
[----:B------:R-:W-:-:S07]  /*1aa70*/  ISETP.NE.AND.EX P1, PT, RZ, UR7, PT, P1 ;  /* 0x00000007ff007c0c */ /* 0x000fce000bf25310 */
[----:B------:R-:W4:Y:S01]  /*1aa80*/  LDC R12, c[0x0][0x148] ;  /* 0x00005200ff0c7b82 */ /* 0x000f220000000800 */
[----:B-1----:R-:W-:Y:S02]  /*1aa90*/  ISETP.NE.AND P4, PT, R16, 0x1, PT ;  /* 0x000000011000780c */ /* 0x002fe40003f85270 */
[----:B0-----:R-:W-:Y:S02]  /*1aaa0*/  I2FP.F32.U32 R2, R7 ;  /* 0x0000000700027245 */ /* 0x001fe40000201000 */
[----:B--2---:R-:W-:-:S03]  /*1aab0*/  I2FP.F32.U32 R3, R5 ;  /* 0x0000000500037245 */ /* 0x004fc60000201000 */
[----:B------:R-:W-:Y:S01]  /*1aac0*/  FMUL R2, R2, UR5 ;  /* 0x0000000502027c20 */ /* 0x000fe20008400000 */
[----:B------:R-:W-:Y:S02]  /*1aad0*/  ULDC UR5, c[0x0][0x154] ;  /* 0x0000550000057ab9 */ /* 0x000fe40000000800 */
[----:B------:R-:W-:-:S03]  /*1aae0*/  FMUL R10, R3, UR5 ;  /* 0x00000005030a7c20 */ /* 0x000fc60008400000 */
[----:B------:R-:W0:Y:S08]  /*1aaf0*/  F2I.U32.TRUNC.NTZ R2, R2 ;  /* 0x0000000200027305 */ /* 0x000e30000020f000 */
[----:B------:R-:W1:Y:S01]  /*1ab00*/  F2I.U32.TRUNC.NTZ R10, R10 ;  /* 0x0000000a000a7305 */ /* 0x000e62000020f000 */
[----:B0-----:R-:W-:Y:S01]  /*1ab10*/  IADD3 R3, -R2, RZ, RZ ;  /* 0x000000ff02037210 */ /* 0x001fe20007ffe1ff */
[----:B------:R-:W-:-:S04]  /*1ab20*/  IMAD.MOV.U32 R2, RZ, RZ, R14 ;  /* 0x000000ffff027224 */ /* 0x000fc800078e000e */
[----:B---3--:R-:W-:Y:S02]  /*1ab30*/  IMAD R7, R4, R3, R7 ;  /* 0x0000000304077224 */ /* 0x008fe400078e0207 */
[----:B-1----:R-:W-:-:S04]  /*1ab40*/  IMAD.MOV R3, RZ, RZ, -R10 ;  /* 0x000000ffff037224 */ /* 0x002fc800078e0a0a */
[----:B----4-:R-:W-:Y:S02]  /*1ab50*/  @P4 IMAD R7, R12, R3, R5 ;  /* 0x000000030c074224 */ /* 0x010fe400078e0205 */
[----:B------:R-:W-:Y:S01]  /*1ab60*/  IMAD.MOV.U32 R3, RZ, RZ, R15 ;  /* 0x000000ffff037224 */ /* 0x000fe200078e000f */
[----:B------:R-:W-:Y:S06]  /*1ab70*/  @!P1 BRA `(.L_x_561) ;  /* 0x0000000000289947 */ /* 0x000fec0003800000 */
[----:B------:R-:W-:Y:S02]  /*1ab80*/  ULDC UR5, c[0x0][0x634] ;  /* 0x00018d0000057ab9 */ /* 0x000fe40000000800 */
[----:B------:R-:W-:-:S05]  /*1ab90*/  IADD3 R3, P1, R14, UR5, RZ ;  /* 0x000000050e037c10 */ /* 0x000fca000ff3e0ff */
[----:B------:R-:W-:-:S04]  /*1aba0*/  IMAD.X R11, RZ, RZ, R15, P1 ;  /* 0x000000ffff0b7224 */ /* 0x000fc800008e060f */
[----:B------:R-:W-:-:S04]  /*1abb0*/  IMAD.WIDE.U32 R4, R11, UR6, RZ ;  /* 0x000000060b047c25 */ /* 0x000fc8000f8e00ff */
[----:B------:R-:W-:-:S04]  /*1abc0*/  IMAD.WIDE.U32 R4, P1, R3, UR7, R4 ;  /* 0x0000000703047c25 */ /* 0x000fc8000f820004 */
[----:B------:R-:W-:Y:S01]  /*1abd0*/  IMAD.WIDE.U32 R2, R3, UR6, RZ ;  /* 0x0000000603027c25 */ /* 0x000fe2000f8e00ff */
[----:B------:R-:W-:-:S04]  /*1abe0*/  MOV R2, R5 ;  /* 0x0000000500027202 */ /* 0x000fc80000000f00 */
[----:B------:R-:W-:Y:S01]  /*1abf0*/  IADD3 RZ, P3, R3, R4, RZ ;  /* 0x0000000403ff7210 */ /* 0x000fe20007f7e0ff */
[----:B------:R-:W-:-:S04]  /*1ac00*/  IMAD.X R3, RZ, RZ, RZ, P1 ;  /* 0x000000ffff037224 */ /* 0x000fc800008e06ff */
[----:B------:R-:W-:-:S08]  /*1ac10*/  IMAD.WIDE.U32.X R2, R11, UR7, R2, P3 ;  /* 0x000000070b027c25 */ /* 0x000fd000098e0402 */
.L_x_561:
[--C-:B------:R-:W-:Y:S01]  /*1ac20*/  SHF.R.U64 R17, R2, UR8, R3.reuse ;  /* 0x0000000802117c19 */ /* 0x100fe20008001203 */
[----:B------:R-:W-:Y:S01]  /*1ac30*/  ULDC.64 UR6, c[0x0][0x620] ;  /* 0x0001880000067ab9 */ /* 0x000fe20000000a00 */
[----:B------:R-:W-:Y:S01]  /*1ac40*/  SHF.R.U32.HI R2, RZ, UR8, R3 ;  /* 0x00000008ff027c19 */ /* 0x000fe20008011603 */
[----:B------:R-:W-:Y:S01]  /*1ac50*/  IMAD.MOV.U32 R3, RZ, RZ, R15 ;  /* 0x000000ffff037224 */ /* 0x000fe200078e000f */
[----:B------:R-:W-:Y:S01]  /*1ac60*/  IADD3 R11, P1, RZ, -R17, RZ ;  /* 0x80000011ff0b7210 */ /* 0x000fe20007f3e0ff */
[----:B------:R-:W-:-:S04]  /*1ac70*/  ULDC UR5, c[0x0][0x618] ;  /* 0x0001860000057ab9 */ /* 0x000fc80000000800 */
[----:B------:R-:W-:-:S04]  /*1ac80*/  IMAD.X R2, RZ, RZ, ~R2, P1 ;  /* 0x000000ffff027224 */ /* 0x000fc800008e0e02 */
[----:B------:R-:W-:-:S04]  /*1ac90*/  IMAD R2, R2, UR6, RZ ;  /* 0x0000000602027c24 */ /* 0x000fc8000f8e02ff */
[----:B------:R-:W-:Y:S02]  /*1aca0*/  IMAD R5, R11, UR7, R2 ;  /* 0x000000070b057c24 */ /* 0x000fe4000f8e0202 */
[----:B------:R-:W-:-:S04]  /*1acb0*/  IMAD.MOV.U32 R2, RZ, RZ, R14 ;  /* 0x000000ffff027224 */ /* 0x000fc800078e000e */
[----:B------:R-:W-:Y:S01]  /*1acc0*/  IMAD.WIDE.U32 R2, R11, UR6, R2 ;  /* 0x000000060b027c25 */ /* 0x000fe2000f8e0002 */
[----:B------:R-:W-:Y:S02]  /*1acd0*/  ULDC.64 UR6, c[0x0][0x640] ;  /* 0x0001900000067ab9 */ /* 0x000fe40000000a00 */
[----:B------:R-:W-:Y:S01]  /*1ace0*/  ISETP.NE.U32.AND P1, PT, RZ, UR6, PT ;  /* 0x00000006ff007c0c */ /* 0x000fe2000bf25070 */
[----:B------:R-:W-:-:S03]  /*1acf0*/  IMAD.IADD R3, R3, 0x1, R5 ;  /* 0x0000000103037824 */ /* 0x000fc600078e0205 */
[----:B------:R-:W-:Y:S02]  /*1ad00*/  ISETP.NE.AND.EX P1, PT, RZ, UR7, PT, P1 ;  /* 0x00000007ff007c0c */ /* 0x000fe4000bf25310 */
[--C-:B------:R-:W-:Y:S02]  /*1ad10*/  SHF.R.U64 R10, R2, UR5, R3.reuse ;  /* 0x00000005020a7c19 */ /* 0x100fe40008001203 */
[----:B------:R-:W-:Y:S01]  /*1ad20*/  SHF.R.U32.HI R3, RZ, UR5, R3 ;  /* 0x00000005ff037c19 */ /* 0x000fe20008011603 */
[----:B------:R-:W-:-:S03]  /*1ad30*/  ULDC UR5, c[0x0][0x608] ;  /* 0x0001820000057ab9 */ /* 0x000fc60000000800 */
[--C-:B------:R-:W-:Y:S02]  /*1ad40*/  SHF.R.U64 R11, R10, UR5, R3.reuse ;  /* 0x000000050a0b7c19 */ /* 0x100fe40008001203 */
[----:B------:R-:W-:Y:S01]  /*1ad50*/  SHF.R.U32.HI R2, RZ, UR5, R3 ;  /* 0x00000005ff027c19 */ /* 0x000fe20008011603 */
[----:B------:R-:W-:-:S03]  /*1ad60*/  ULDC UR5, c[0x0][0x658] ;  /* 0x0001960000057ab9 */ /* 0x000fc60000000800 */
[--C-:B------:R-:W-:Y:S02]  /*1ad70*/  SHF.R.U64 R12, R11, UR5, R2.reuse ;  /* 0x000000050b0c7c19 */ /* 0x100fe40008001202 */
[----:B------:R-:W-:-:S03]  /*1ad80*/  SHF.R.U32.HI R14, RZ, UR5, R2 ;  /* 0x00000005ff0e7c19 */ /* 0x000fc60008011602 */
[----:B------:R-:W-:Y:S01]  /*1ad90*/  IMAD.MOV.U32 R2, RZ, RZ, R12 ;  /* 0x000000ffff027224 */ /* 0x000fe200078e000c */
[----:B------:R-:W-:Y:S01]  /*1ada0*/  MOV R3, R14 ;  /* 0x0000000e00037202 */ /* 0x000fe20000000f00 */
[----:B------:R-:W-:Y:S06]  /*1adb0*/  @!P1 BRA `(.L_x_562) ;  /* 0x0000000000289947 */ /* 0x000fec0003800000 */
[----:B------:R-:W-:Y:S02]  /*1adc0*/  ULDC UR5, c[0x0][0x64c] ;  /* 0x0001930000057ab9 */ /* 0x000fe40000000800 */
[----:B------:R-:W-:-:S05]  /*1add0*/  IADD3 R3, P1, R12, UR5, RZ ;  /* 0x000000050c037c10 */ /* 0x000fca000ff3e0ff */
[----:B------:R-:W-:-:S04]  /*1ade0*/  IMAD.X R14, RZ, RZ, R14, P1 ;  /* 0x000000ffff0e7224 */ /* 0x000fc800008e060e */
[----:B------:R-:W-:-:S04]  /*1adf0*/  IMAD.WIDE.U32 R4, R14, UR6, RZ ;  /* 0x000000060e047c25 */ /* 0x000fc8000f8e00ff */
[----:B------:R-:W-:-:S04]  /*1ae00*/  IMAD.WIDE.U32 R4, P1, R3, UR7, R4 ;  /* 0x0000000703047c25 */ /* 0x000fc8000f820004 */
[----:B------:R-:W-:-:S04]  /*1ae10*/  IMAD.WIDE.U32 R2, R3, UR6, RZ ;  /* 0x0000000603027c25 */ /* 0x000fc8000f8e00ff */
[----:B------:R-:W-:Y:S01]  /*1ae20*/  IMAD.MOV.U32 R2, RZ, RZ, R5 ;  /* 0x000000ffff027224 */ /* 0x000fe200078e0005 */
[----:B------:R-:W-:Y:S01]  /*1ae30*/  IADD3 RZ, P3, R3, R4, RZ ;  /* 0x0000000403ff7210 */ /* 0x000fe20007f7e0ff */
[----:B------:R-:W-:-:S04]  /*1ae40*/  IMAD.X R3, RZ, RZ, RZ, P1 ;  /* 0x000000ffff037224 */ /* 0x000fc800008e06ff */
[----:B------:R-:W-:-:S08]  /*1ae50*/  IMAD.WIDE.U32.X R2, R14, UR7, R2, P3 ;  /* 0x000000070e027c25 */ /* 0x000fd000098e0402 */
.L_x_562:
[----:B------:R-:W-:Y:S01]  /*1ae60*/  ULDC UR5, c[0x0][0x648] ;  /* 0x0001920000057ab9 */ /* 0x000fe20000000800 */
[----:B------:R-:W-:Y:S02]  /*1ae70*/  LOP3.LUT R11, R11, UR16, RZ, 0xc0, !PT ;  /* 0x000000100b0b7c12 */ /* 0x000fe4000f8ec0ff */
[----:B------:R-:W-:Y:S01]  /*1ae80*/  SHF.R.U64 R2, R2, UR5, R3 ;  /* 0x0000000502027c19 */ /* 0x000fe20008001203 */
[----:B------:R-:W-:-:S04]  /*1ae90*/  ULDC UR5, c[0x0][0x638] ;  /* 0x00018e0000057ab9 */ /* 0x000fc80000000800 */
[----:B------:R-:W-:Y:S02]  /*1aea0*/  IMAD.MOV R3, RZ, RZ, -R2 ;  /* 0x000000ffff037224 */ /* 0x000fe400078e0a02 */
[----:B------:R-:W-:Y:S02]  /*1aeb0*/  IMAD R4, R2, UR17, R11 ;  /* 0x0000001102047c24 */ /* 0x000fe4000f8e020b */
[----:B------:R-:W-:Y:S01]  /*1aec0*/  IMAD R12, R3, UR5, R12 ;  /* 0x00000005030c7c24 */ /* 0x000fe2000f8e020c */
[----:B------:R-:W-:Y:S01]  /*1aed0*/  ULDC UR5, c[0x0][0x610] ;  /* 0x0001840000057ab9 */ /* 0x000fe20000000800 */
[----:B------:R-:W-:Y:S01]  /*1aee0*/  LOP3.LUT R3, R10, UR4, RZ, 0xc0, !PT ;  /* 0x000000040a037c12 */ /* 0x000fe2000f8ec0ff */
[----:B------:R-:W-:Y:S01]  /*1aef0*/  IMAD R7, R4, UR5, R7 ;  /* 0x0000000504077c24 */ /* 0x000fe2000f8e0207 */
[----:B------:R-:W-:Y:S01]  /*1af00*/  ULDC UR5, c[0x0][0x600] ;  /* 0x0001800000057ab9 */ /* 0x000fe20000000800 */
[----:B------:R-:W-:Y:S02]  /*1af10*/  IMAD.MOV.U32 R2, RZ, RZ, 0x1 ;  /* 0x00000001ff027424 */ /* 0x000fe400078e00ff */
[----:B------:R-:W-:-:S05]  /*1af20*/  IMAD R12, R12, UR5, R3 ;  /* 0x000000050c0c7c24 */ /* 0x000fca000f8e0203 */
[----:B------:R-:W-:Y:S02]  /*1af30*/  SEL R19, R12, R7, !P4 ;  /* 0x000000070c137207 */ /* 0x000fe40006000000 */
[----:B------:R-:W-:-:S07]  /*1af40*/  SEL R18, R7, R12, !P4 ;  /* 0x0000000c07127207 */ /* 0x000fce0006000000 */
.L_x_560:
[----:B------:R-:W-:Y:S05]  /*1af50*/  BSYNC B1 ;  /* 0x0000000000017941 */ /* 0x000fea0003800000 */
.L_x_559:
[----:B------:R-:W-:-:S13]  /*1af60*/  LOP3.LUT P1, RZ, R2, 0xff, RZ, 0xc0, !PT ;  /* 0x000000ff02ff7812 */ /* 0x000fda000782c0ff */
[----:B------:R-:W-:Y:S05]  /*1af70*/  @P1 BRA `(.L_x_563) ;  /* 0xfffffff4001c1947 */ /* 0x000fea000383ffff */
[----:B------:R-:W-:Y:S05]  /*1af80*/  BSYNC B0 ;  /* 0x0000000000007941 */ /* 0x000fea0003800000 */
.L_x_551:
[----:B------:R-:W-:-:S03]  /*1af90*/  UMOV UR5, 0xffffffff ;  /* 0xffffffff00057882 */ /* 0x000fc60000000000 */
[----:B------:R-:W-:Y:S05]  /*1afa0*/  BRA.DIV UR5, `(.L_x_564) ;  /* 0x0000000605287947 */ /* 0x000fea000b800000 */
[----:B------:R-:W-:-:S13]  /*1afb0*/  ELECT P6, URZ, PT ;  /* 0x00000000003f782f */ /* 0x000fda00038c0000 */
.L_x_579:
[----:B------:R-:W-:Y:S04]  /*1afc0*/  BSSY B0, `(.L_x_565) ;  /* 0x0000023000007945 */ /* 0x000fe80003800000 */
[----:B------:R-:W-:Y:S05]  /*1afd0*/  @!P6 BRA `(.L_x_566) ;  /* 0x000000000084e947 */ /* 0x000fea0003800000 */
[----:B------:R-:W-:-:S04]  /*1afe0*/  ULOP3.LUT UR5, UR37, 0x2, URZ, 0xfc, !UPT ;  /* 0x0000000225057892 */ /* 0x000fc8000f8efc3f */
[----:B------:R-:W-:-:S06]  /*1aff0*/  UISETP.NE.AND UP0, UPT, UR5, 0x3, UPT ;  /* 0x000000030500788c */ /* 0x000fcc000bf05270 */
[----:B------:R-:W-:-:S13]  /*1b000*/  PLOP3.LUT P0, PT, PT, PT, UP0, 0x80, 0x0 ;  /* 0x000000000000781c */ /* 0x000fda0003f0f008 */
[----:B------:R-:W-:Y:S05]  /*1b010*/  @!P0 BRA `(.L_x_567) ;  /* 0x0000000000048947 */ /* 0x000fea0003800000 */
[----:B------:R-:W-:Y:S01]  /*1b020*/  BPT.TRAP 0x1 ;  /* 0x000000040000795c */ /* 0x000fe20000300000 */
.L_x_567:
[----:B------:R-:W0:Y:S01]  /*1b030*/  S2R R3, SR_CgaCtaId ;  /* 0x0000000000037919 */ /* 0x000e220000008800 */
[----:B------:R-:W-:-:S04]  /*1b040*/  MOV R2, 0x400 ;  /* 0x0000040000027802 */ /* 0x000fc80000000f00 */
[----:B0-----:R-:W-:Y:S02]  /*1b050*/  LEA R3, R3, R2, 0x18 ;  /* 0x0000000203037211 */ /* 0x001fe400078ec0ff */
[----:B------:R-:W-:Y:S02]  /*1b060*/  SHF.L.U32 R2, R0, 0x1f, RZ ;  /* 0x0000001f00027819 */ /* 0x000fe400000006ff */
[----:B------:R-:W-:-:S05]  /*1b070*/  IADD3 R3, R3, 0x18, RZ ;  /* 0x0000001803037810 */ /* 0x000fca0007ffe0ff */
[----:B------:R-:W-:-:S04]  /*1b080*/  IMAD R5, R6, 0x8, R3 ;  /* 0x0000000806057824 */ /* 0x000fc800078e0203 */
[----:B------:R-:W0:Y:S02]  /*1b090*/  SYNCS.PHASECHK.TRANS64.TRYWAIT P0, [R5+URZ], R2 ;  /* 0x00000002050075a7 */ /* 0x000e24000800017f */
[----:B0-----:R-:W-:Y:S05]  /*1b0a0*/  @!P0 BRA `(.L_x_568) ;  /* 0x0000000400088947 */ /* 0x001fea0003800000 */
.L_x_580:
[----:B------:R-:W-:-:S05]  /*1b0b0*/  VIADD R6, R6, 0x1 ;  /* 0x0000000106067836 */ /* 0x000fca0000000000 */
[----:B------:R-:W-:-:S04]  /*1b0c0*/  ISETP.NE.AND P0, PT, R6, 0x3, PT ;  /* 0x000000030600780c */ /* 0x000fc80003f05270 */
[----:B0-----:R-:W-:Y:S02]  /*1b0d0*/  SEL R5, RZ, 0x1, P0 ;  /* 0x00000001ff057807 */ /* 0x001fe40000000000 */
[----:B------:R-:W-:Y:S02]  /*1b0e0*/  SEL R6, R6, RZ, P0 ;  /* 0x000000ff06067207 */ /* 0x000fe40000000000 */
[----:B------:R-:W-:-:S03]  /*1b0f0*/  LOP3.LUT R5, R0, R5, RZ, 0x3c, !PT ;  /* 0x0000000500057212 */ /* 0x000fc600078e3cff */
[----:B------:R-:W-:Y:S01]  /*1b100*/  IMAD R7, R6, 0x8, R3 ;  /* 0x0000000806077824 */ /* 0x000fe200078e0203 */
[----:B------:R-:W-:-:S04]  /*1b110*/  SHF.L.U32 R0, R5, 0x1f, RZ ;  /* 0x0000001f05007819 */ /* 0x000fc800000006ff */
[----:B------:R-:W0:Y:S02]  /*1b120*/  SYNCS.PHASECHK.TRANS64.TRYWAIT P0, [R7+URZ], R0 ;  /* 0x00000000070075a7 */ /* 0x000e24000800017f */
[----:B0-----:R-:W-:Y:S05]  /*1b130*/  @!P0 BRA `(.L_x_569) ;  /* 0x0000000000f88947 */ /* 0x001fea0003800000 */
.L_x_581:
[----:B0-----:R-:W-:-:S05]  /*1b140*/  VIADD R0, R6, 0x1 ;  /* 0x0000000106007836 */ /* 0x001fca0000000000 */
[----:B------:R-:W-:-:S04]  /*1b150*/  ISETP.NE.AND P0, PT, R0, 0x3, PT ;  /* 0x000000030000780c */ /* 0x000fc80003f05270 */
[----:B------:R-:W-:Y:S02]  /*1b160*/  SEL R2, RZ, 0x1, P0 ;  /* 0x00000001ff027807 */ /* 0x000fe40000000000 */
[----:B------:R-:W-:Y:S02]  /*1b170*/  SEL R0, R0, RZ, P0 ;  /* 0x000000ff00007207 */ /* 0x000fe40000000000 */
[----:B------:R-:W-:-:S03]  /*1b180*/  LOP3.LUT R2, R5, R2, RZ, 0x3c, !PT ;  /* 0x0000000205027212 */ /* 0x000fc600078e3cff */
[----:B------:R-:W-:Y:S01]  /*1b190*/  IMAD R3, R0, 0x8, R3 ;  /* 0x0000000800037824 */ /* 0x000fe200078e0203 */
[----:B------:R-:W-:-:S07]  /*1b1a0*/  SHF.L.U32 R0, R2, 0x1f, RZ ;  /* 0x0000001f02007819 */ /* 0x000fce00000006ff */
.L_x_570:
[----:B0-----:R0:W1:Y:S02]  /*1b1b0*/  SYNCS.PHASECHK.TRANS64.TRYWAIT P0, [R3+URZ], R0 ;  /* 0x00000000030075a7 */ /* 0x001064000800017f */
[----:B-1----:R-:W-:Y:S05]  /*1b1c0*/  @!P0 NANOSLEEP.SYNCS 0x989680 ;  /* 0x009896800000895d */ /* 0x002fea0003900000 */
[----:B------:R-:W1:Y:S02]  /*1b1d0*/  @!P0 SYNCS.PHASECHK.TRANS64 P0, [R3+URZ], R0 ;  /* 0x00000000030085a7 */ /* 0x000e64000800007f */
[----:B-1----:R-:W-:Y:S05]  /*1b1e0*/  @!P0 BRA `(.L_x_570) ;  /* 0xfffffffc00f08947 */ /* 0x002fea000383ffff */
.L_x_566:
[----:B------:R-:W-:Y:S05]  /*1b1f0*/  BSYNC B0 ;  /* 0x0000000000007941 */ /* 0x000fea0003800000 */
.L_x_565:
[----:B------:R-:W-:Y:S05]  /*1b200*/  EXIT ;  /* 0x000000000000794d */ /* 0x000fea0003800000 */
.L_x_19:
[----:B--2---:R-:W-:-:S04]  /*1b210*/  MOV R0, UR47 ;  /* 0x0000002f00007c02 */ /* 0x004fc80008000f00 */
[----:B------:R2:W3:Y:S03]  /*1b220*/  SYNCS.PHASECHK.TRANS64.TRYWAIT P0, [R0+URZ], R3 ;  /* 0x00000003000075a7 */ /* 0x0004e6000800017f */
[----:B---3--:R-:W-:Y:S05]  /*1b230*/  @!P0 NANOSLEEP.SYNCS 0x989680 ;  /* 0x009896800000895d */ /* 0x008fea0003900000 */
[----:B------:R-:W3:Y:S02]  /*1b240*/  @!P0 SYNCS.PHASECHK.TRANS64 P0, [R0+URZ], R3 ;  /* 0x00000003000085a7 */ /* 0x000ee4000800007f */
[----:B---3--:R-:W-:Y:S05]  /*1b250*/  @!P0 BRA `(.L_x_19) ;  /* 0xfffffffc00ec8947 */ /* 0x008fea000383ffff */
[----:B------:R-:W-:Y:S05]  /*1b260*/  BRA `(.L_x_571) ;  /* 0xfffffe6400487947 */ /* 0x000fea000383ffff */
.L_x_24:
[----:B---3--:R3:W4:Y:S02]  /*1b270*/  SYNCS.PHASECHK.TRANS64.TRYWAIT P1, [R3+URZ], R0 ;  /* 0x00000000030075a7 */ /* 0x008724000802017f */
[----:B----4-:R-:W-:Y:S05]  /*1b280*/  @!P1 NANOSLEEP.SYNCS 0x989680 ;  /* 0x009896800000995d */ /* 0x010fea0003900000 */
[----:B------:R-:W4:Y:S02]  /*1b290*/  @!P1 SYNCS.PHASECHK.TRANS64 P1, [R3+URZ], R0 ;  /* 0x00000000030095a7 */ /* 0x000f24000802007f */
[----:B----4-:R-:W-:Y:S05]  /*1b2a0*/  @!P1 BRA `(.L_x_24) ;  /* 0xfffffffc00f09947 */ /* 0x010fea000383ffff */
[----:B------:R-:W-:Y:S05]  /*1b2b0*/  BRA `(.L_x_23) ;  /* 0xfffffe6400bc7947 */ /* 0x000fea000383ffff */
.L_x_29:
[----:B-1----:R-:W-:-:S04]  /*1b2c0*/  IMAD.U32 R4, RZ, RZ, UR4 ;  /* 0x00000004ff047e24 */ /* 0x002fc8000f8e00ff */
[----:B------:R1:W2:Y:S03]  /*1b2d0*/  SYNCS.PHASECHK.TRANS64.TRYWAIT P1, [R4+URZ], R3 ;  /* 0x00000003040075a7 */ /* 0x0002a6000802017f */
[----:B--2---:R-:W-:Y:S05]  /*1b2e0*/  @!P1 NANOSLEEP.SYNCS 0x989680 ;  /* 0x009896800000995d */ /* 0x004fea0003900000 */
[----:B------:R-:W2:Y:S02]  /*1b2f0*/  @!P1 SYNCS.PHASECHK.TRANS64 P1, [R4+URZ], R3 ;  /* 0x00000003040095a7 */ /* 0x000ea4000802007f */
[----:B--2---:R-:W-:Y:S05]  /*1b300*/  @!P1 BRA `(.L_x_29) ;  /* 0xfffffffc00ec9947 */ /* 0x004fea000383ffff */
[----:B------:R-:W-:Y:S05]  /*1b310*/  BRA `(.L_x_28) ;  /* 0xfffffe9c00307947 */ /* 0x000fea000383ffff */
.L_x_35:
[----:B0-----:R-:W-:-:S04]  /*1b320*/  IMAD.U32 R3, RZ, RZ, UR47 ;  /* 0x0000002fff037e24 */ /* 0x001fc8000f8e00ff */
[----:B------:R0:W1:Y:S03]  /*1b330*/  SYNCS.PHASECHK.TRANS64.TRYWAIT P0, [R3+URZ+0x10], R0 ;  /* 0x00001000030075a7 */ /* 0x000066000800017f */
[----:B-1----:R-:W-:Y:S05]  /*1b340*/  @!P0 NANOSLEEP.SYNCS 0x989680 ;  /* 0x009896800000895d */ /* 0x002fea0003900000 */
[----:B------:R-:W1:Y:S02]  /*1b350*/  @!P0 SYNCS.PHASECHK.TRANS64 P0, [R3+URZ+0x10], R0 ;  /* 0x00001000030085a7 */ /* 0x000e64000800007f */
[----:B-1----:R-:W-:Y:S05]  /*1b360*/  @!P0 BRA `(.L_x_35) ;  /* 0xfffffffc00ec8947 */ /* 0x002fea000383ffff */
[----:B------:R-:W-:Y:S05]  /*1b370*/  BRA `(.L_x_572) ;  /* 0xfffffee0002c7947 */ /* 0x000fea000383ffff */
.L_x_552:
[----:B------:R-:W-:Y:S01]  /*1b380*/  BSSY B1, `(.L_x_573) ;  /* 0x0000006000017945 */ /* 0x000fe20003800000 */
[----:B------:R-:W-:-:S07]  /*1b390*/  IMAD.MOV.U32 R15, RZ, RZ, -0x1 ;  /* 0xffffffffff0f7424 */ /* 0x000fce00078e00ff */
[----:B------:R-:W-:Y:S05]  /*1b3a0*/  WARPSYNC.COLLECTIVE R15, `(.L_x_574) ;  /* 0x000000000f0c7348 */ /* 0x000fea0003c00000 */
[----:B------:R-:W-:Y:S02]  /*1b3b0*/  ELECT P6, UR62, PT ;  /* 0x00000000003e782f */ /* 0x000fe400038c0000 */
[----:B------:R-:W-:Y:S01]  /*1b3c0*/  MOV R14, UR62 ;  /* 0x0000003e000e7c02 */ /* 0x000fe20008000f00 */
[----:B------:R-:W-:Y:S10]  /*1b3d0*/  ENDCOLLECTIVE ;  /* 0x000000000000791b */ /* 0x000ff40003800000 */
.L_x_574:
[----:B------:R-:W-:Y:S05]  /*1b3e0*/  BSYNC B1 ;  /* 0x0000000000017941 */ /* 0x000fea0003800000 */
.L_x_573:
[----:B------:R-:W-:Y:S05]  /*1b3f0*/  BRA `(.L_x_575) ;  /* 0xfffffff000087947 */ /* 0x000fea000383ffff */
.L_x_555:
[----:B0-----:R0:W1:Y:S02]  /*1b400*/  SYNCS.PHASECHK.TRANS64.TRYWAIT P1, [R3+URZ+0x18], R10 ;  /* 0x0000180a030075a7 */ /* 0x001064000802017f */
[----:B-1----:R-:W-:Y:S05]  /*1b410*/  @!P1 NANOSLEEP.SYNCS 0x989680 ;  /* 0x009896800000995d */ /* 0x002fea0003900000 */
[----:B------:R-:W1:Y:S02]  /*1b420*/  @!P1 SYNCS.PHASECHK.TRANS64 P1, [R3+URZ+0x18], R10 ;  /* 0x0000180a030095a7 */ /* 0x000e64000802007f */
[----:B-1----:R-:W-:Y:S05]  /*1b430*/  @!P1 BRA `(.L_x_555) ;  /* 0xfffffffc00f09947 */ /* 0x002fea000383ffff */
[----:B------:R-:W-:Y:S05]  /*1b440*/  BRA `(.L_x_576) ;  /* 0xfffffff0003c7947 */ /* 0x000fea000383ffff */
.L_x_564:
[----:B------:R-:W-:Y:S01]  /*1b450*/  BSSY B0, `(.L_x_577) ;  /* 0x0000006000007945 */ /* 0x000fe20003800000 */
[----:B------:R-:W-:-:S07]  /*1b460*/  IMAD.MOV.U32 R15, RZ, RZ, -0x1 ;  /* 0xffffffffff0f7424 */ /* 0x000fce00078e00ff */
[----:B------:R-:W-:Y:S05]  /*1b470*/  WARPSYNC.COLLECTIVE R15, `(.L_x_578) ;  /* 0x000000000f0c7348 */ /* 0x000fea0003c00000 */
[----:B------:R-:W-:Y:S02]  /*1b480*/  ELECT P6, UR62, PT ;  /* 0x00000000003e782f */ /* 0x000fe400038c0000 */
[----:B------:R-:W-:Y:S01]  /*1b490*/  MOV R14, UR62 ;  /* 0x0000003e000e7c02 */ /* 0x000fe20008000f00 */
[----:B------:R-:W-:Y:S10]  /*1b4a0*/  ENDCOLLECTIVE ;  /* 0x000000000000791b */ /* 0x000ff40003800000 */
.L_x_578:
[----:B------:R-:W-:Y:S05]  /*1b4b0*/  BSYNC B0 ;  /* 0x0000000000007941 */ /* 0x000fea0003800000 */
.L_x_577:
[----:B------:R-:W-:Y:S05]  /*1b4c0*/  BRA `(.L_x_579) ;  /* 0xfffffff800bc7947 */ /* 0x000fea000383ffff */
.L_x_568:
[----:B0-----:R0:W1:Y:S02]  /*1b4d0*/  SYNCS.PHASECHK.TRANS64.TRYWAIT P0, [R5+URZ], R2 ;  /* 0x00000002050075a7 */ /* 0x001064000800017f */
[----:B-1----:R-:W-:Y:S05]  /*1b4e0*/  @!P0 NANOSLEEP.SYNCS 0x989680 ;  /* 0x009896800000895d */ /* 0x002fea0003900000 */
[----:B------:R-:W1:Y:S02]  /*1b4f0*/  @!P0 SYNCS.PHASECHK.TRANS64 P0, [R5+URZ], R2 ;  /* 0x00000002050085a7 */ /* 0x000e64000800007f */
[----:B-1----:R-:W-:Y:S05]  /*1b500*/  @!P0 BRA `(.L_x_568) ;  /* 0xfffffffc00f08947 */ /* 0x002fea000383ffff */
[----:B------:R-:W-:Y:S05]  /*1b510*/  BRA `(.L_x_580) ;  /* 0xfffffff800e47947 */ /* 0x000fea000383ffff */
.L_x_569:
[----:B0-----:R0:W1:Y:S02]  /*1b520*/  SYNCS.PHASECHK.TRANS64.TRYWAIT P0, [R7+URZ], R0 ;  /* 0x00000000070075a7 */ /* 0x001064000800017f */
[----:B-1----:R-:W-:Y:S05]  /*1b530*/  @!P0 NANOSLEEP.SYNCS 0x989680 ;  /* 0x009896800000895d */ /* 0x002fea0003900000 */
[----:B------:R-:W1:Y:S02]  /*1b540*/  @!P0 SYNCS.PHASECHK.TRANS64 P0, [R7+URZ], R0 ;  /* 0x00000000070085a7 */ /* 0x000e64000800007f */
[----:B-1----:R-:W-:Y:S05]  /*1b550*/  @!P0 BRA `(.L_x_569) ;  /* 0xfffffffc00f08947 */ /* 0x002fea000383ffff */
[----:B------:R-:W-:Y:S05]  /*1b560*/  BRA `(.L_x_581) ;  /* 0xfffffff800f47947 */ /* 0x000fea000383ffff */
.L_x_582:
[----:B------:R-:W-:-:S00]  /*1b570*/  BRA `(.L_x_582) ;  /* 0xfffffffc00fc7947 */ /* 0x000fc0000383ffff */
[----:B------:R-:W-:-:S00]  /*1b580*/  NOP ;  /* 0x0000000000007918 */ /* 0x000fc00000000000 */
[----:B------:R-:W-:-:S00]  /*1b590*/  NOP ;  /* 0x0000000000007918 */ /* 0x000fc00000000000 */
[----:B------:R-:W-:-:S00]  /*1b5a0*/  NOP ;  /* 0x0000000000007918 */ /* 0x000fc00000000000 */
[----:B------:R-:W-:-:S00]  /*1b5b0*/  NOP ;  /* 0x0000000000007918 */ /* 0x000fc00000000000 */
[----:B------:R-:W-:-:S00]  /*1b5c0*/  NOP ;  /* 0x0000000000007918 */ /* 0x000fc00000000000 */
[----:B------:R-:W-:-:S00]  /*1b5d0*/  NOP ;  /* 0x0000000000007918 */ /* 0x000fc00000000000 */
[----:B------:R-:W-:-:S00]  /*1b5e0*/  NOP ;  /* 0x0000000000007918 */ /* 0x000fc00000000000 */
[----:B------:R-:W-:-:S00]  /*1b5f0*/  NOP ;  /* 0x0000000000007918 */ /* 0x000fc00000000000 */
.L_x_583:


//--------------------- .nv.global.init           --------------------------
	.section	.nv.global.init,"aw",@progbits
.nv.global.init:
	.type		$str$22,@object
	.size		$str$22,($str$23 - $str$22)
$str$22:
        /*0000*/ 	.byte	0x6b, 0x5f, 0x74, 0x69, 0x6c, 0x65, 0x5f, 0x63, 0x6f, 0x75, 0x6e, 0x74, 0x20, 0x3e, 0x3d, 0x20
        /*0010*/ 	.byte	0x31, 0x00
	.type		$str$23,@object
	.size		$str$23,(__unnamed_1 - $str$23)
$str$23:
        /*0012*/ 	.byte	0x2f, 0x74, 0x6d, 0x70, 0x2f, 0x63, 0x75, 0x74, 0x6c, 0x61, 0x73, 0x73, 0x5f, 0x73, 0x77, 0x65
        /*0022*/ 	.byte	0x65, 0x70, 0x5f, 0x73, 0x72, 0x63, 0x2f, 0x69, 0x6e, 0x63, 0x6c, 0x75, 0x64, 0x65, 0x2f, 0x63
        /*0032*/ 	.byte	0x75, 0x74, 0x6c, 0x61, 0x73, 0x73, 0x2f, 0x67, 0x65, 0x6d, 0x6d, 0x2f, 0x63, 0x6f, 0x6c, 0x6c
        /*0042*/ 	.byte	0x65, 0x63, 0x74, 0x69, 0x76, 0x65, 0x2f, 0x73, 0x6d, 0x39, 0x30, 0x5f, 0x6d, 0x6d, 0x61, 0x5f
        /*0052*/ 	.byte	0x74, 0x6d, 0x61, 0x5f, 0x67, 0x6d, 0x6d, 0x61, 0x5f, 0x73, 0x73, 0x5f, 0x77, 0x61, 0x72, 0x70
        /*0062*/ 	.byte	0x73, 0x70, 0x65, 0x63, 0x69, 0x61, 0x6c, 0x69, 0x7a, 0x65, 0x64, 0x2e, 0x68, 0x70, 0x70, 0x00
	.type		__unnamed_1,@object
	.size		__unnamed_1,(.L_0 - __unnamed_1)
__unnamed_1:
        /* <DEDUP_REMOVED lines=181> */
        /*0bc2*/ 	.byte	0x74, 0x65, 0x3a, 0x3a, 0x69, 0x64, 0x65, 0x6e, 0x74, 0x69, 0x74, 0x79, 0x5d, 0x00
.L_0:


//--------------------- .nv.shared._ZN7cutlass13device_kernelINS_4gemm6kernel13GemmUniversalIN4cute5tupleIJiiiiEEENS1_10collective13CollectiveMmaINS1_34MainloopSm90TmaGmmaWarpSpecializedILi3ENS5_IJNS4_1CILi2EEENSA_ILi1EEESC_EEENS1_32KernelTmaWarpSpecializedPingpongEEENS5_IJNSA_ILi64EEENSA_ILi512EEESG_EEENS_10bfloat16_tENS5_IJlSC_lEEESJ_SK_NS4_8TiledMMAINS4_8MMA_AtomIJNS4_4SM904GMMA28MMA_64x256x16_F32BF16BF16_SSILNSO_5MajorE0ELSQ_0ELNSO_7ScaleInE1ELSR_1EEEEEENS4_6LayoutINS5_IJSC_SC_SC_EEENS5_IJNSA_ILi0EEESW_SW_EEEEENS5_IJNS4_10UnderscoreESZ_SZ_EEEEENS4_13SM90_TMA_LOADENS4_14ComposedLayoutINS4_7SwizzleILi3ELi4ELi3EEENS4_18smem_ptr_flag_bitsILi16EEENSU_INS5_IJNSA_ILi8EEESG_EEENS5_IJSG_SC_EEEEEEEvNS4_8identityENS4_23SM90_TMA_LOAD_MULTICASTES1C_vS1D_EENS_8epilogue10collective6detail29Sm90TmaWarpSpecializedAdapterINS1H_15DefaultEpilogueISJ_SK_SK_NS1G_6thread17LinearCombinationISJ_Li1EffLNS1L_9ScaleType4KindE0ELNS_15FloatRoundStyleE2ESJ_EENS1_15EpilogueDefaultEEEEEvvEEEEvNT_6ParamsE --------------------------
	.section	.nv.shared._ZN7cutlass13device_kernelINS_4gemm6kernel13GemmUniversalIN4cute5tupleIJiiiiEEENS1_10collective13CollectiveMmaINS1_34MainloopSm90TmaGmmaWarpSpecializedILi3ENS5_IJNS4_1CILi2EEENSA_ILi1EEESC_EEENS1_32KernelTmaWarpSpecializedPingpongEEENS5_IJNSA_ILi64EEENSA_ILi512EEESG_EEENS_10bfloat16_tENS5_IJlSC_lEEESJ_SK_NS4_8TiledMMAINS4_8MMA_AtomIJNS4_4SM904GMMA28MMA_64x256x16_F32BF16BF16_SSILNSO_5MajorE0ELSQ_0ELNSO_7ScaleInE1ELSR_1EEEEEENS4_6LayoutINS5_IJSC_SC_SC_EEENS5_IJNSA_ILi0EEESW_SW_EEEEENS5_IJNS4_10UnderscoreESZ_SZ_EEEEENS4_13SM90_TMA_LOADENS4_14ComposedLayoutINS4_7SwizzleILi3ELi4ELi3EEENS4_18smem_ptr_flag_bitsILi16EEENSU_INS5_IJNSA_ILi8EEESG_EEENS5_IJSG_SC_EEEEEEEvNS4_8identityENS4_23SM90_TMA_LOAD_MULTICASTES1C_vS1D_EENS_8epilogue10collective6detail29Sm90TmaWarpSpecializedAdapterINS1H_15DefaultEpilogueISJ_SK_SK_NS1G_6thread17LinearCombinationISJ_Li1EffLNS1L_9ScaleType4KindE0ELNS_15FloatRoundStyleE2ESJ_EENS1_15EpilogueDefaultEEEEEvvEEEEvNT_6ParamsE,"aw",@nobits
	.sectionflags	@""
	.align	16
	.zero		1024


//--------------------- .nv.shared.reserved.0     --------------------------
	.section	.nv.shared.reserved.0,"aw",@nobits
	.weak		__nv_reservedSMEM_offset_0_alias
	.size		__nv_reservedSMEM_offset_0_alias, 0, 0
	.other		__nv_reservedSMEM_offset_0_alias,@"STO_CUDA_RESERVED_SHARED STV_DEFAULT"
__nv_reservedSMEM_offset_0_alias:
	.zero		0


//--------------------- .nv.global                --------------------------
	.section	.nv.global,"aw",@nobits
.nv.global:
	.type		_ZN39_INTERNAL_67ce53f4_4_k_cu_f08d9856_79154cute1_E,@object
	.size		_ZN39_INTERNAL_67ce53f4_4_k_cu_f08d9856_79154cute1_E,(_ZN39_INTERNAL_67ce53f4_4_k_cu_f08d9856_79154cuda3std3__45__cpo6cbeginE - _ZN39_INTERNAL_67ce53f4_4_k_cu_f08d9856_79154cute1_E)
_ZN39_INTERNAL_67ce53f4_4_k_cu_f08d9856_79154cute1_E:
	.zero		1
	.type		_ZN39_INTERNAL_67ce53f4_4_k_cu_f08d9856_79154cuda3std3__45__cpo6cbeginE,@object
	.size		_ZN39_INTERNAL_67ce53f4_4_k_cu_f08d9856_79154cuda3std3__45__cpo6cbeginE,(_ZN39_INTERNAL_67ce53f4_4_k_cu_f08d9856_79154cuda3std3__48in_placeE - _ZN39_INTERNAL_67ce53f4_4_k_cu_f08d9856_79154cuda3std3__45__cpo6cbeginE)
_ZN39_INTERNAL_67ce53f4_4_k_cu_f08d9856_79154cuda3std3__45__cpo6cbeginE:
	.zero		1
	.type		_ZN39_INTERNAL_67ce53f4_4_k_cu_f08d9856_79154cuda3std3__48in_placeE,@object
	.size		_ZN39_INTERNAL_67ce53f4_4_k_cu_f08d9856_79154cuda3std3__48in_placeE,(_ZN39_INTERNAL_67ce53f4_4_k_cu_f08d9856_79154cuda3std6ranges3__45__cpo9iter_moveE - _ZN39_INTERNAL_67ce53f4_4_k_cu_f08d9856_79154cuda3std3__48in_placeE)
_ZN39_INTERNAL_67ce53f4_4_k_cu_f08d9856_79154cuda3std3__48in_placeE:
	.zero		1
	.type		_ZN39_INTERNAL_67ce53f4_4_k_cu_f08d9856_79154cuda3std6ranges3__45__cpo9iter_moveE,@object
	.size		_ZN39_INTERNAL_67ce53f4_4_k_cu_f08d9856_79154cuda3std6ranges3__45__cpo9iter_moveE,(_ZN39_INTERNAL_67ce53f4_4_k_cu_f08d9856_79154cuda3std3__45__cpo5beginE - _ZN39_INTERNAL_67ce53f4_4_k_cu_f08d9856_79154cuda3std6ranges3__45__cpo9iter_moveE)
_ZN39_INTERNAL_67ce53f4_4_k_cu_f08d9856_79154cuda3std6ranges3__45__cpo9iter_moveE:
	.zero		1
	.type		_ZN39_INTERNAL_67ce53f4_4_k_cu_f08d9856_79154cuda3std3__45__cpo5beginE,@object
	.size		_ZN39_INTERNAL_67ce53f4_4_k_cu_f08d9856_79154cuda3std3__45__cpo5beginE,(_ZN39_INTERNAL_67ce53f4_4_k_cu_f08d9856_79154cuda3std3__441_GLOBAL__N__67ce53f4_4_k_cu_f08d9856_79156ignoreE - _ZN39_INTERNAL_67ce53f4_4_k_cu_f08d9856_79154cuda3std3__45__cpo5beginE)
_ZN39_INTERNAL_67ce53f4_4_k_cu_f08d9856_79154cuda3std3__45__cpo5beginE:
	.zero		1
	.type		_ZN39_INTERNAL_67ce53f4_4_k_cu_f08d9856_79154cuda3std3__441_GLOBAL__N__67ce53f4_4_k_cu_f08d9856_79156ignoreE,@object
	.size		_ZN39_INTERNAL_67ce53f4_4_k_cu_f08d9856_79154cuda3std3__441_GLOBAL__N__67ce53f4_4_k_cu_f08d9856_79156ignoreE,(_ZN39_INTERNAL_67ce53f4_4_k_cu_f08d9856_79154cute7productE - _ZN39_INTERNAL_67ce53f4_4_k_cu_f08d9856_79154cuda3std3__441_GLOBAL__N__67ce53f4_4_k_cu_f08d9856_79156ignoreE)
_ZN39_INTERNAL_67ce53f4_4_k_cu_f08d9856_79154cuda3std3__441_GLOBAL__N__67ce53f4_4_k_cu_f08d9856_79156ignoreE:
	.zero		1
	.type		_ZN39_INTERNAL_67ce53f4_4_k_cu_f08d9856_79154cute7productE,@object
	.size		_ZN39_INTERNAL_67ce53f4_4_k_cu_f08d9856_79154cute7productE,(_ZN39_INTERNAL_67ce53f4_4_k_cu_f08d9856_79154cuda3std3__45__cpo3endE - _ZN39_INTERNAL_67ce53f4_4_k_cu_f08d9856_79154cute7productE)
_ZN39_INTERNAL_67ce53f4_4_k_cu_f08d9856_79154cute7productE:
	.zero		1
	.type		_ZN39_INTERNAL_67ce53f4_4_k_cu_f08d9856_79154cuda3std3__45__cpo3endE,@object
	.size		_ZN39_INTERNAL_67ce53f4_4_k_cu_f08d9856_79154cuda3std3__45__cpo3endE,(_ZN39_INTERNAL_67ce53f4_4_k_cu_f08d9856_79154cuda3std3__419piecewise_constructE - _ZN39_INTERNAL_67ce53f4_4_k_cu_f08d9856_79154cuda3std3__45__cpo3endE)
_ZN39_INTERNAL_67ce53f4_4_k_cu_f08d9856_79154cuda3std3__45__cpo3endE:
	.zero		1
	.type		_ZN39_INTERNAL_67ce53f4_4_k_cu_f08d9856_79154cuda3std3__419piecewise_constructE,@object
	.size		_ZN39_INTERNAL_67ce53f4_4_k_cu_f08d9856_79154cuda3std3__419piecewise_constructE,(_ZN39_INTERNAL_67ce53f4_4_k_cu_f08d9856_79154cuda3std3__45__cpo4cendE - _ZN39_INTERNAL_67ce53f4_4_k_cu_f08d9856_79154cuda3std3__419piecewise_constructE)
_ZN39_INTERNAL_67ce53f4_4_k_cu_f08d9856_79154cuda3std3__419piecewise_constructE:
	.zero		1
	.type		_ZN39_INTERNAL_67ce53f4_4_k_cu_f08d9856_79154cuda3std3__45__cpo4cendE,@object
	.size		_ZN39_INTERNAL_67ce53f4_4_k_cu_f08d9856_79154cuda3std3__45__cpo4cendE,(_ZN39_INTERNAL_67ce53f4_4_k_cu_f08d9856_79154cuda3std6ranges3__45__cpo4swapE - _ZN39_INTERNAL_67ce53f4_4_k_cu_f08d9856_79154cuda3std3__45__cpo4cendE)
_ZN39_INTERNAL_67ce53f4_4_k_cu_f08d9856_79154cuda3std3__45__cpo4cendE:
	.zero		1
	.type		_ZN39_INTERNAL_67ce53f4_4_k_cu_f08d9856_79154cuda3std6ranges3__45__cpo4swapE,@object
	.size		_ZN39_INTERNAL_67ce53f4_4_k_cu_f08d9856_79154cuda3std6ranges3__45__cpo4swapE,(.L_8 - _ZN39_INTERNAL_67ce53f4_4_k_cu_f08d9856_79154cuda3std6ranges3__45__cpo4swapE)
_ZN39_INTERNAL_67ce53f4_4_k_cu_f08d9856_79154cuda3std6ranges3__45__cpo4swapE:
	.zero		1
.L_8:


//--------------------- .nv.constant0._ZN7cutlass13device_kernelINS_4gemm6kernel13GemmUniversalIN4cute5tupleIJiiiiEEENS1_10collective13CollectiveMmaINS1_34MainloopSm90TmaGmmaWarpSpecializedILi3ENS5_IJNS4_1CILi2EEENSA_ILi1EEESC_EEENS1_32KernelTmaWarpSpecializedPingpongEEENS5_IJNSA_ILi64EEENSA_ILi512EEESG_EEENS_10bfloat16_tENS5_IJlSC_lEEESJ_SK_NS4_8TiledMMAINS4_8MMA_AtomIJNS4_4SM904GMMA28MMA_64x256x16_F32BF16BF16_SSILNSO_5MajorE0ELSQ_0ELNSO_7ScaleInE1ELSR_1EEEEEENS4_6LayoutINS5_IJSC_SC_SC_EEENS5_IJNSA_ILi0EEESW_SW_EEEEENS5_IJNS4_10UnderscoreESZ_SZ_EEEEENS4_13SM90_TMA_LOADENS4_14ComposedLayoutINS4_7SwizzleILi3ELi4ELi3EEENS4_18smem_ptr_flag_bitsILi16EEENSU_INS5_IJNSA_ILi8EEESG_EEENS5_IJSG_SC_EEEEEEEvNS4_8identityENS4_23SM90_TMA_LOAD_MULTICASTES1C_vS1D_EENS_8epilogue10collective6detail29Sm90TmaWarpSpecializedAdapterINS1H_15DefaultEpilogueISJ_SK_SK_NS1G_6thread17LinearCombinationISJ_Li1EffLNS1L_9ScaleType4KindE0ELNS_15FloatRoundStyleE2ESJ_EENS1_15EpilogueDefaultEEEEEvvEEEEvNT_6ParamsE --------------------------
	.section	.nv.constant0._ZN7cutlass13device_kernelINS_4gemm6kernel13GemmUniversalIN4cute5tupleIJiiiiEEENS1_10collective13CollectiveMmaINS1_34MainloopSm90TmaGmmaWarpSpecializedILi3ENS5_IJNS4_1CILi2EEENSA_ILi1EEESC_EEENS1_32KernelTmaWarpSpecializedPingpongEEENS5_IJNSA_ILi64EEENSA_ILi512EEESG_EEENS_10bfloat16_tENS5_IJlSC_lEEESJ_SK_NS4_8TiledMMAINS4_8MMA_AtomIJNS4_4SM904GMMA28MMA_64x256x16_F32BF16BF16_SSILNSO_5MajorE0ELSQ_0ELNSO_7ScaleInE1ELSR_1EEEEEENS4_6LayoutINS5_IJSC_SC_SC_EEENS5_IJNSA_ILi0EEESW_SW_EEEEENS5_IJNS4_10UnderscoreESZ_SZ_EEEEENS4_13SM90_TMA_LOADENS4_14ComposedLayoutINS4_7SwizzleILi3ELi4ELi3EEENS4_18smem_ptr_flag_bitsILi16EEENSU_INS5_IJNSA_ILi8EEESG_EEENS5_IJSG_SC_EEEEEEEvNS4_8identityENS4_23SM90_TMA_LOAD_MULTICASTES1C_vS1D_EENS_8epilogue10collective6detail29Sm90TmaWarpSpecializedAdapterINS1H_15DefaultEpilogueISJ_SK_SK_NS1G_6thread17LinearCombinationISJ_Li1EffLNS1L_9ScaleType4KindE0ELNS_15FloatRoundStyleE2ESJ_EENS1_15EpilogueDefaultEEEEEvvEEEEvNT_6ParamsE,"a",@progbits
	.sectionflags	@""
	.align	4
.nv.constant0._ZN7cutlass13device_kernelINS_4gemm6kernel13GemmUniversalIN4cute5tupleIJiiiiEEENS1_10collective13CollectiveMmaINS1_34MainloopSm90TmaGmmaWarpSpecializedILi3ENS5_IJNS4_1CILi2EEENSA_ILi1EEESC_EEENS1_32KernelTmaWarpSpecializedPingpongEEENS5_IJNSA_ILi64EEENSA_ILi512EEESG_EEENS_10bfloat16_tENS5_IJlSC_lEEESJ_SK_NS4_8TiledMMAINS4_8MMA_AtomIJNS4_4SM904GMMA28MMA_64x256x16_F32BF16BF16_SSILNSO_5MajorE0ELSQ_0ELNSO_7ScaleInE1ELSR_1EEEEEENS4_6LayoutINS5_IJSC_SC_SC_EEENS5_IJNSA_ILi0EEESW_SW_EEEEENS5_IJNS4_10UnderscoreESZ_SZ_EEEEENS4_13SM90_TMA_LOADENS4_14ComposedLayoutINS4_7SwizzleILi3ELi4ELi3EEENS4_18smem_ptr_flag_bitsILi16EEENSU_INS5_IJNSA_ILi8EEESG_EEENS5_IJSG_SC_EEEEEEEvNS4_8identityENS4_23SM90_TMA_LOAD_MULTICASTES1C_vS1D_EENS_8epilogue10collective6detail29Sm90TmaWarpSpecializedAdapterINS1H_15DefaultEpilogueISJ_SK_SK_NS1G_6thread17LinearCombinationISJ_Li1EffLNS1L_9ScaleType4KindE0ELNS_15FloatRoundStyleE2ESJ_EENS1_15EpilogueDefaultEEEEEvvEEEEvNT_6ParamsE:
	.zero		1664


//--------------------- SYMBOLS --------------------------

	.type		.nv.reservedSmem.offset0,@object
	.size		.nv.reservedSmem.offset0,0x4
	.type		__assertfail,@function
